	.target	sm_90a

	.elftype	@"ET_EXEC"


//--------------------- .note.nv.tkinfo           --------------------------
	.section	.note.nv.tkinfo,"",@"SHT_NOTE"
	.sectionflags	@"SHF_NOTE_NV_TKINFO"
	.tkinfo
        /*0018*/ 	.word	0x00000002
        /*0030*/ 	.string	""
        /*0030*/ 	.string	"ptxas"
        /*0030*/ 	.string	"Cuda compilation tools, release 13.0, V13.0.88"
        /*0030*/ 	.string	"Build cuda_13.0.r13.0/compiler.36424714_0"
        /*0030*/ 	.string	"-arch sm_90a -m 64 "



//--------------------- .note.nv.cuinfo           --------------------------
	.section	.note.nv.cuinfo,"",@"SHT_NOTE"
	.sectionflags	@"SHF_NOTE_NV_CUINFO"
        /*0018*/ 	.short	0x0002
        /*001a*/ 	.short	0x005a
        /*001c*/ 	.short	0x0082
	.zero		2


//--------------------- .nv.info                  --------------------------
	.section	.nv.info,"",@"SHT_CUDA_INFO"
	.align	4


	//----- nvinfo : EIATTR_REGCOUNT
	.align		4
        /*0000*/ 	.byte	0x04, 0x2f
        /*0002*/ 	.short	(.L_15 - .L_14)
	.align		4
.L_14:
        /*0004*/ 	.word	index@(_ZN7cutlass13device_kernelINS_4gemm6kernel13GemmUniversalIN4cute5tupleIJiiiiEEENS1_10collective13CollectiveMmaINS1_34MainloopSm90TmaGmmaWarpSpecializedILi3ENS5_IJNS4_1CILi1EEESB_SB_EEENS1_35KernelTmaWarpSpecializedCooperativeEEENS5_IJNSA_ILi256EEENSA_ILi128EEENSA_ILi64EEEEEENS_6half_tENS5_IJlSB_lEEESJ_SK_NS4_8TiledMMAINS4_8MMA_AtomIJNS4_4SM904GMMA26MMA_64x128x16_F32F16F16_SSILNSO_5MajorE0ELSQ_0ELNSO_7ScaleInE1ELSR_1EEEEEENS4_6LayoutINS5_IJNSA_ILi2EEESB_SB_EEENS5_IJSB_NSA_ILi0EEESX_EEEEENS5_IJNS4_10UnderscoreES10_S10_EEEEENS4_13SM90_TMA_LOADENS4_14ComposedLayoutINS4_7SwizzleILi3ELi4ELi3EEENS4_18smem_ptr_flag_bitsILi16EEENSU_INS5_IJNSA_ILi8EEESH_EEENS5_IJSH_SB_EEEEEEEvNS4_8identityES13_S1D_vS1E_EENS_8epilogue10collective6detail29Sm90TmaWarpSpecializedAdapterINS1H_15DefaultEpilogueISJ_SK_SK_NS1G_6thread17LinearCombinationISJ_Li1EffLNS1L_9ScaleType4KindE0ELNS_15FloatRoundStyleE2ESJ_EENS1_15EpilogueDefaultEEEEEvvEEEEvNT_6ParamsE)
        /*0008*/ 	.word	0x000000a8


	//----- nvinfo : EIATTR_FRAME_SIZE
	.align		4
.L_15:
        /*000c*/ 	.byte	0x04, 0x11
        /*000e*/ 	.short	(.L_17 - .L_16)
	.align		4
.L_16:
        /*0010*/ 	.word	index@(_ZN7cutlass13device_kernelINS_4gemm6kernel13GemmUniversalIN4cute5tupleIJiiiiEEENS1_10collective13CollectiveMmaINS1_34MainloopSm90TmaGmmaWarpSpecializedILi3ENS5_IJNS4_1CILi1EEESB_SB_EEENS1_35KernelTmaWarpSpecializedCooperativeEEENS5_IJNSA_ILi256EEENSA_ILi128EEENSA_ILi64EEEEEENS_6half_tENS5_IJlSB_lEEESJ_SK_NS4_8TiledMMAINS4_8MMA_AtomIJNS4_4SM904GMMA26MMA_64x128x16_F32F16F16_SSILNSO_5MajorE0ELSQ_0ELNSO_7ScaleInE1ELSR_1EEEEEENS4_6LayoutINS5_IJNSA_ILi2EEESB_SB_EEENS5_IJSB_NSA_ILi0EEESX_EEEEENS5_IJNS4_10UnderscoreES10_S10_EEEEENS4_13SM90_TMA_LOADENS4_14ComposedLayoutINS4_7SwizzleILi3ELi4ELi3EEENS4_18smem_ptr_flag_bitsILi16EEENSU_INS5_IJNSA_ILi8EEESH_EEENS5_IJSH_SB_EEEEEEEvNS4_8identityES13_S1D_vS1E_EENS_8epilogue10collective6detail29Sm90TmaWarpSpecializedAdapterINS1H_15DefaultEpilogueISJ_SK_SK_NS1G_6thread17LinearCombinationISJ_Li1EffLNS1L_9ScaleType4KindE0ELNS_15FloatRoundStyleE2ESJ_EENS1_15EpilogueDefaultEEEEEvvEEEEvNT_6ParamsE)
        /*0014*/ 	.word	0x00000000


	//----- nvinfo : EIATTR_MIN_STACK_SIZE
	.align		4
.L_17:
        /*0018*/ 	.byte	0x04, 0x12
        /*001a*/ 	.short	(.L_19 - .L_18)
	.align		4
.L_18:
        /*001c*/ 	.word	index@(_ZN7cutlass13device_kernelINS_4gemm6kernel13GemmUniversalIN4cute5tupleIJiiiiEEENS1_10collective13CollectiveMmaINS1_34MainloopSm90TmaGmmaWarpSpecializedILi3ENS5_IJNS4_1CILi1EEESB_SB_EEENS1_35KernelTmaWarpSpecializedCooperativeEEENS5_IJNSA_ILi256EEENSA_ILi128EEENSA_ILi64EEEEEENS_6half_tENS5_IJlSB_lEEESJ_SK_NS4_8TiledMMAINS4_8MMA_AtomIJNS4_4SM904GMMA26MMA_64x128x16_F32F16F16_SSILNSO_5MajorE0ELSQ_0ELNSO_7ScaleInE1ELSR_1EEEEEENS4_6LayoutINS5_IJNSA_ILi2EEESB_SB_EEENS5_IJSB_NSA_ILi0EEESX_EEEEENS5_IJNS4_10UnderscoreES10_S10_EEEEENS4_13SM90_TMA_LOADENS4_14ComposedLayoutINS4_7SwizzleILi3ELi4ELi3EEENS4_18smem_ptr_flag_bitsILi16EEENSU_INS5_IJNSA_ILi8EEESH_EEENS5_IJSH_SB_EEEEEEEvNS4_8identityES13_S1D_vS1E_EENS_8epilogue10collective6detail29Sm90TmaWarpSpecializedAdapterINS1H_15DefaultEpilogueISJ_SK_SK_NS1G_6thread17LinearCombinationISJ_Li1EffLNS1L_9ScaleType4KindE0ELNS_15FloatRoundStyleE2ESJ_EENS1_15EpilogueDefaultEEEEEvvEEEEvNT_6ParamsE)
        /*0020*/ 	.word	0x00000000
.L_19:


//--------------------- .nv.compat                --------------------------
	.section	.nv.compat,"",@"SHT_CUDA_COMPAT_INFO"
	.align	4
        /*0000*/ 	.byte	0x02, 0x09, 0x01, 0x00, 0x02, 0x02, 0x04, 0x00, 0x02, 0x05, 0x05, 0x00, 0x03, 0x07, 0x01, 0x01
        /*0010*/ 	.byte	0x02, 0x03, 0x01, 0x00, 0x02, 0x06, 0x01, 0x00, 0x04, 0x0b, 0x08, 0x00, 0x00, 0x00, 0x00, 0x00
        /*0020*/ 	.byte	0x00, 0x00, 0x00, 0x00


//--------------------- .nv.info._ZN7cutlass13device_kernelINS_4gemm6kernel13GemmUniversalIN4cute5tupleIJiiiiEEENS1_10collective13CollectiveMmaINS1_34MainloopSm90TmaGmmaWarpSpecializedILi3ENS5_IJNS4_1CILi1EEESB_SB_EEENS1_35KernelTmaWarpSpecializedCooperativeEEENS5_IJNSA_ILi256EEENSA_ILi128EEENSA_ILi64EEEEEENS_6half_tENS5_IJlSB_lEEESJ_SK_NS4_8TiledMMAINS4_8MMA_AtomIJNS4_4SM904GMMA26MMA_64x128x16_F32F16F16_SSILNSO_5MajorE0ELSQ_0ELNSO_7ScaleInE1ELSR_1EEEEEENS4_6LayoutINS5_IJNSA_ILi2EEESB_SB_EEENS5_IJSB_NSA_ILi0EEESX_EEEEENS5_IJNS4_10UnderscoreES10_S10_EEEEENS4_13SM90_TMA_LOADENS4_14ComposedLayoutINS4_7SwizzleILi3ELi4ELi3EEENS4_18smem_ptr_flag_bitsILi16EEENSU_INS5_IJNSA_ILi8EEESH_EEENS5_IJSH_SB_EEEEEEEvNS4_8identityES13_S1D_vS1E_EENS_8epilogue10collective6detail29Sm90TmaWarpSpecializedAdapterINS1H_15DefaultEpilogueISJ_SK_SK_NS1G_6thread17LinearCombinationISJ_Li1EffLNS1L_9ScaleType4KindE0ELNS_15FloatRoundStyleE2ESJ_EENS1_15EpilogueDefaultEEEEEvvEEEEvNT_6ParamsE --------------------------
	.section	.nv.info._ZN7cutlass13device_kernelINS_4gemm6kernel13GemmUniversalIN4cute5tupleIJiiiiEEENS1_10collective13CollectiveMmaINS1_34MainloopSm90TmaGmmaWarpSpecializedILi3ENS5_IJNS4_1CILi1EEESB_SB_EEENS1_35KernelTmaWarpSpecializedCooperativeEEENS5_IJNSA_ILi256EEENSA_ILi128EEENSA_ILi64EEEEEENS_6half_tENS5_IJlSB_lEEESJ_SK_NS4_8TiledMMAINS4_8MMA_AtomIJNS4_4SM904GMMA26MMA_64x128x16_F32F16F16_SSILNSO_5MajorE0ELSQ_0ELNSO_7ScaleInE1ELSR_1EEEEEENS4_6LayoutINS5_IJNSA_ILi2EEESB_SB_EEENS5_IJSB_NSA_ILi0EEESX_EEEEENS5_IJNS4_10UnderscoreES10_S10_EEEEENS4_13SM90_TMA_LOADENS4_14ComposedLayoutINS4_7SwizzleILi3ELi4ELi3EEENS4_18smem_ptr_flag_bitsILi16EEENSU_INS5_IJNSA_ILi8EEESH_EEENS5_IJSH_SB_EEEEEEEvNS4_8identityES13_S1D_vS1E_EENS_8epilogue10collective6detail29Sm90TmaWarpSpecializedAdapterINS1H_15DefaultEpilogueISJ_SK_SK_NS1G_6thread17LinearCombinationISJ_Li1EffLNS1L_9ScaleType4KindE0ELNS_15FloatRoundStyleE2ESJ_EENS1_15EpilogueDefaultEEEEEvvEEEEvNT_6ParamsE,"",@"SHT_CUDA_INFO"
	.sectionflags	@""
	.align	4


	//----- nvinfo : EIATTR_CUDA_API_VERSION
	.align		4
        /*0000*/ 	.byte	0x04, 0x37
        /*0002*/ 	.short	(.L_21 - .L_20)
.L_20:
        /*0004*/ 	.word	0x00000082


	//----- nvinfo : EIATTR_KPARAM_INFO
	.align		4
.L_21:
        /*0008*/ 	.byte	0x04, 0x17
        /*000a*/ 	.short	(.L_23 - .L_22)
.L_22:
        /*000c*/ 	.word	0x00000000
        /*0010*/ 	.short	0x0000
        /*0012*/ 	.short	0x0070
        /*0014*/ 	.byte	0x00, 0xf0, 0x01, 0x10


	//----- nvinfo : EIATTR_SPARSE_MMA_MASK
	.align		4
.L_23:
        /*0018*/ 	.byte	0x03, 0x50
        /*001a*/ 	.short	0x0000


	//----- nvinfo : EIATTR_MAXREG_COUNT
	.align		4
        /*001c*/ 	.byte	0x03, 0x1b
        /*001e*/ 	.short	0x00a8


	//----- nvinfo : EIATTR_NUM_BARRIERS
	.align		4
        /*0020*/ 	.byte	0x02, 0x4c
        /*0022*/ 	.byte	0x01
	.zero		1


	//----- nvinfo : EIATTR_EXTERNS
	.align		4
        /*0024*/ 	.byte	0x04, 0x0f
        /*0026*/ 	.short	(.L_25 - .L_24)


	//   ....[0]....
	.align		4
.L_24:
        /*0028*/ 	.word	index@(__assertfail)


	//----- nvinfo : EIATTR_MERCURY_ISA_VERSION
	.align		4
.L_25:
        /*002c*/ 	.byte	0x03, 0x5f
        /*002e*/ 	.short	0x0101


	//----- nvinfo : EIATTR_INT_WARP_WIDE_INSTR_OFFSETS
	.align		4
        /*0030*/ 	.byte	0x04, 0x31
        /*0032*/ 	.short	(.L_27 - .L_26)


	//   ....[0]....
.L_26:
        /*0034*/ 	.word	0x00000390


	//   ....[1]....
        /*0038*/ 	.word	0x000003c0


	//   ....[2]....
        /*003c*/ 	.word	0x000004a0


	//----- nvinfo : EIATTR_COOP_GROUP_MASK_REGIDS
	.align		4
.L_27:
        /*0040*/ 	.byte	0x04, 0x29
        /*0042*/ 	.short	(.L_29 - .L_28)


	//   ....[0]....
.L_28:
        /*0044*/ 	.word	0xffffffff


	//   ....[1]....
        /*0048*/ 	.word	0xffffffff


	//   ....[2]....
        /*004c*/ 	.word	0xffffffff


	//   ....[3]....
        /*0050*/ 	.word	0xffffffff


	//   ....[4]....
        /*0054*/ 	.word	0xffffffff


	//----- nvinfo : EIATTR_COOP_GROUP_INSTR_OFFSETS
	.align		4
.L_29:
        /*0058*/ 	.byte	0x04, 0x28
        /*005a*/ 	.short	(.L_31 - .L_30)


	//   ....[0]....
.L_30:
        /*005c*/ 	.word	0x00000060


	//   ....[1]....
        /*0060*/ 	.word	0x00000070


	//   ....[2]....
        /*0064*/ 	.word	0x00000130


	//   ....[3]....
        /*0068*/ 	.word	0x000002a0


	//   ....[4]....
        /*006c*/ 	.word	0x00000f50


	//----- nvinfo : EIATTR_REG_RECONFIG
	.align		4
.L_31:
        /*0070*/ 	.byte	0x01, 0x54
	.zero		2


	//----- nvinfo : EIATTR_SYSCALL_OFFSETS
	.align		4
        /*0074*/ 	.byte	0x04, 0x46
        /*0076*/ 	.short	(.L_33 - .L_32)


	//   ....[0]....
.L_32:
        /*0078*/ 	.word	0x00001110


	//----- nvinfo : EIATTR_MBARRIER_INSTR_OFFSETS
	.align		4
.L_33:
        /*007c*/ 	.byte	0x04, 0x39
        /*007e*/ 	.short	(.L_35 - .L_34)


	//   ....[0]....
.L_34:
        /*0080*/ 	.word	0x00000230
        /*0084*/ 	.word	0x000000ff
        /*0088*/ 	.word	0x00000000
        /*008c*/ 	.short	0x0100
        /*008e*/ 	.byte	0x08
	.zero		1


	//   ....[1]....
        /*0090*/ 	.word	0x00000240
        /*0094*/ 	.word	0x000000ff
        /*0098*/ 	.word	0x00000018
        /*009c*/ 	.short	0x0100
        /*009e*/ 	.byte	0x08
	.zero		1


	//   ....[2]....
        /*00a0*/ 	.word	0x00000250
        /*00a4*/ 	.word	0x000000ff
        /*00a8*/ 	.word	0x00000008
        /*00ac*/ 	.short	0x0100
        /*00ae*/ 	.byte	0x08
	.zero		1


	//   ....[3]....
        /*00b0*/ 	.word	0x00000260
        /*00b4*/ 	.word	0x000000ff
        /*00b8*/ 	.word	0x00000020
        /*00bc*/ 	.short	0x0100
        /*00be*/ 	.byte	0x08
	.zero		1


	//   ....[4]....
        /*00c0*/ 	.word	0x00000270
        /*00c4*/ 	.word	0x000000ff
        /*00c8*/ 	.word	0x00000010
        /*00cc*/ 	.short	0x0100
        /*00ce*/ 	.byte	0x08
	.zero		1


	//   ....[5]....
        /*00d0*/ 	.word	0x00000280
        /*00d4*/ 	.word	0x000000ff
        /*00d8*/ 	.word	0x00000028
        /*00dc*/ 	.short	0x0100
        /*00de*/ 	.byte	0x08
	.zero		1


	//   ....[6]....
        /*00e0*/ 	.word	0x00000510
        /*00e4*/ 	.word	0x000000ff
        /*00e8*/ 	.word	0x00000040
        /*00ec*/ 	.short	0x0100
        /*00ee*/ 	.byte	0x06
	.zero		1


	//   ....[7]....
        /*00f0*/ 	.word	0x00000570
        /*00f4*/ 	.word	0x000000ff
        /*00f8*/ 	.word	0x00000048
        /*00fc*/ 	.short	0x0100
        /*00fe*/ 	.byte	0x06
	.zero		1


	//   ....[8]....
        /*0100*/ 	.word	0x00001190
        /*0104*/ 	.word	0x00000003
        /*0108*/ 	.word	0x00000000
        /*010c*/ 	.short	0x010a
        /*010e*/ 	.byte	0x3f
	.zero		1


	//   ....[9]....
        /*0110*/ 	.word	0x000011d0
        /*0114*/ 	.word	0x00000003
        /*0118*/ 	.word	0x00000000
        /*011c*/ 	.short	0x010a
        /*011e*/ 	.byte	0x3f
	.zero		1


	//   ....[10]....
        /*0120*/ 	.word	0x000016b0
        /*0124*/ 	.word	0x000000ff
        /*0128*/ 	.word	0x00000000
        /*012c*/ 	.short	0x010a
        /*012e*/ 	.byte	0x08
	.zero		1


	//   ....[11]....
        /*0130*/ 	.word	0x000016f0
        /*0134*/ 	.word	0x000000ff
        /*0138*/ 	.word	0x00000000
        /*013c*/ 	.short	0x010a
        /*013e*/ 	.byte	0x08
	.zero		1


	//   ....[12]....
        /*0140*/ 	.word	0x00001a90
        /*0144*/ 	.word	0x000000ff
        /*0148*/ 	.word	0x00000000
        /*014c*/ 	.short	0x0101
        /*014e*/ 	.byte	0x08
	.zero		1


	//   ....[13]....
        /*0150*/ 	.word	0x00001c90
        /*0154*/ 	.word	0x000000ff
        /*0158*/ 	.word	0x00000000
        /*015c*/ 	.short	0x0101
        /*015e*/ 	.byte	0x06
	.zero		1


	//   ....[14]....
        /*0160*/ 	.word	0x0000b540
        /*0164*/ 	.word	0x0000000e
        /*0168*/ 	.word	0x00000018
        /*016c*/ 	.short	0x010a
        /*016e*/ 	.byte	0x3f
	.zero		1


	//   ....[15]....
        /*0170*/ 	.word	0x0000b8c0
        /*0174*/ 	.word	0x00000006
        /*0178*/ 	.word	0x00000048
        /*017c*/ 	.short	0x0101
        /*017e*/ 	.byte	0x3f
	.zero		1


	//   ....[16]....
        /*0180*/ 	.word	0x0000bff0
        /*0184*/ 	.word	0x00000007
        /*0188*/ 	.word	0x00000000
        /*018c*/ 	.short	0x010a
        /*018e*/ 	.byte	0x3f
	.zero		1


	//   ....[17]....
        /*0190*/ 	.word	0x0000c070
        /*0194*/ 	.word	0x00000009
        /*0198*/ 	.word	0x00000000
        /*019c*/ 	.short	0x010a
        /*019e*/ 	.byte	0x3f
	.zero		1


	//   ....[18]....
        /*01a0*/ 	.word	0x0000c100
        /*01a4*/ 	.word	0x00000003
        /*01a8*/ 	.word	0x00000000
        /*01ac*/ 	.short	0x010a
        /*01ae*/ 	.byte	0x3f
	.zero		1


	//   ....[19]....
        /*01b0*/ 	.word	0x0000c160
        /*01b4*/ 	.word	0x00000003
        /*01b8*/ 	.word	0x00000000
        /*01bc*/ 	.short	0x010a
        /*01be*/ 	.byte	0x3f
	.zero		1


	//   ....[20]....
        /*01c0*/ 	.word	0x0000c1c0
        /*01c4*/ 	.word	0x00000004
        /*01c8*/ 	.word	0x00000000
        /*01cc*/ 	.short	0x010a
        /*01ce*/ 	.byte	0x3f
	.zero		1


	//   ....[21]....
        /*01d0*/ 	.word	0x0000c290
        /*01d4*/ 	.word	0x0000000e
        /*01d8*/ 	.word	0x00000018
        /*01dc*/ 	.short	0x010a
        /*01de*/ 	.byte	0x3f
	.zero		1


	//   ....[22]....
        /*01e0*/ 	.word	0x0000c360
        /*01e4*/ 	.word	0x00000007
        /*01e8*/ 	.word	0x00000000
        /*01ec*/ 	.short	0x010a
        /*01ee*/ 	.byte	0x3f
	.zero		1


	//   ....[23]....
        /*01f0*/ 	.word	0x0000c3b0
        /*01f4*/ 	.word	0x00000009
        /*01f8*/ 	.word	0x00000000
        /*01fc*/ 	.short	0x010a
        /*01fe*/ 	.byte	0x3f
	.zero		1


	//----- nvinfo : EIATTR_NUM_MBARRIERS
	.align		4
.L_35:
        /*0200*/ 	.byte	0x03, 0x38
        /*0202*/ 	.short	0x0008


	//----- nvinfo : EIATTR_EXIT_INSTR_OFFSETS
	.align		4
        /*0204*/ 	.byte	0x04, 0x1c
        /*0206*/ 	.short	(.L_37 - .L_36)


	//   ....[0]....
.L_36:
        /*0208*/ 	.word	0x000005c0


	//   ....[1]....
        /*020c*/ 	.word	0x00000e80


	//   ....[2]....
        /*0210*/ 	.word	0x0000abb0


	//   ....[3]....
        /*0214*/ 	.word	0x0000b1e0


	//   ....[4]....
        /*0218*/ 	.word	0x0000c150


	//----- nvinfo : EIATTR_MAX_THREADS
	.align		4
.L_37:
        /*021c*/ 	.byte	0x04, 0x05
        /*021e*/ 	.short	(.L_39 - .L_38)
.L_38:
        /*0220*/ 	.word	0x00000180
        /*0224*/ 	.word	0x00000001
        /*0228*/ 	.word	0x00000001


	//----- nvinfo : EIATTR_CRS_STACK_SIZE
	.align		4
.L_39:
        /*022c*/ 	.byte	0x04, 0x1e
        /*022e*/ 	.short	(.L_41 - .L_40)
.L_40:
        /*0230*/ 	.word	0x00000000


	//----- nvinfo : EIATTR_CBANK_PARAM_SIZE
	.align		4
.L_41:
        /*0234*/ 	.byte	0x03, 0x19
        /*0236*/ 	.short	0x0470


	//----- nvinfo : EIATTR_PARAM_CBANK
	.align		4
        /*0238*/ 	.byte	0x04, 0x0a
        /*023a*/ 	.short	(.L_43 - .L_42)
	.align		4
.L_42:
        /*023c*/ 	.word	index@(.nv.constant0._ZN7cutlass13device_kernelINS_4gemm6kernel13GemmUniversalIN4cute5tupleIJiiiiEEENS1_10collective13CollectiveMmaINS1_34MainloopSm90TmaGmmaWarpSpecializedILi3ENS5_IJNS4_1CILi1EEESB_SB_EEENS1_35KernelTmaWarpSpecializedCooperativeEEENS5_IJNSA_ILi256EEENSA_ILi128EEENSA_ILi64EEEEEENS_6half_tENS5_IJlSB_lEEESJ_SK_NS4_8TiledMMAINS4_8MMA_AtomIJNS4_4SM904GMMA26MMA_64x128x16_F32F16F16_SSILNSO_5MajorE0ELSQ_0ELNSO_7ScaleInE1ELSR_1EEEEEENS4_6LayoutINS5_IJNSA_ILi2EEESB_SB_EEENS5_IJSB_NSA_ILi0EEESX_EEEEENS5_IJNS4_10UnderscoreES10_S10_EEEEENS4_13SM90_TMA_LOADENS4_14ComposedLayoutINS4_7SwizzleILi3ELi4ELi3EEENS4_18smem_ptr_flag_bitsILi16EEENSU_INS5_IJNSA_ILi8EEESH_EEENS5_IJSH_SB_EEEEEEEvNS4_8identityES13_S1D_vS1E_EENS_8epilogue10collective6detail29Sm90TmaWarpSpecializedAdapterINS1H_15DefaultEpilogueISJ_SK_SK_NS1G_6thread17LinearCombinationISJ_Li1EffLNS1L_9ScaleType4KindE0ELNS_15FloatRoundStyleE2ESJ_EENS1_15EpilogueDefaultEEEEEvvEEEEvNT_6ParamsE)
        /*0240*/ 	.short	0x0210
        /*0242*/ 	.short	0x0470


	//----- nvinfo : EIATTR_SW_WAR
	.align		4
.L_43:
        /*0244*/ 	.byte	0x04, 0x36
        /*0246*/ 	.short	(.L_45 - .L_44)
.L_44:
        /*0248*/ 	.word	0x00000008
.L_45:


//--------------------- .nv.callgraph             --------------------------
	.section	.nv.callgraph,"",@"SHT_CUDA_CALLGRAPH"
	.align	4
	.sectionentsize	8
	.align		4
        /*0000*/ 	.word	0x00000000
	.align		4
        /*0004*/ 	.word	0xffffffff
	.align		4
        /*0008*/ 	.word	index@(_ZN7cutlass13device_kernelINS_4gemm6kernel13GemmUniversalIN4cute5tupleIJiiiiEEENS1_10collective13CollectiveMmaINS1_34MainloopSm90TmaGmmaWarpSpecializedILi3ENS5_IJNS4_1CILi1EEESB_SB_EEENS1_35KernelTmaWarpSpecializedCooperativeEEENS5_IJNSA_ILi256EEENSA_ILi128EEENSA_ILi64EEEEEENS_6half_tENS5_IJlSB_lEEESJ_SK_NS4_8TiledMMAINS4_8MMA_AtomIJNS4_4SM904GMMA26MMA_64x128x16_F32F16F16_SSILNSO_5MajorE0ELSQ_0ELNSO_7ScaleInE1ELSR_1EEEEEENS4_6LayoutINS5_IJNSA_ILi2EEESB_SB_EEENS5_IJSB_NSA_ILi0EEESX_EEEEENS5_IJNS4_10UnderscoreES10_S10_EEEEENS4_13SM90_TMA_LOADENS4_14ComposedLayoutINS4_7SwizzleILi3ELi4ELi3EEENS4_18smem_ptr_flag_bitsILi16EEENSU_INS5_IJNSA_ILi8EEESH_EEENS5_IJSH_SB_EEEEEEEvNS4_8identityES13_S1D_vS1E_EENS_8epilogue10collective6detail29Sm90TmaWarpSpecializedAdapterINS1H_15DefaultEpilogueISJ_SK_SK_NS1G_6thread17LinearCombinationISJ_Li1EffLNS1L_9ScaleType4KindE0ELNS_15FloatRoundStyleE2ESJ_EENS1_15EpilogueDefaultEEEEEvvEEEEvNT_6ParamsE)
	.align		4
        /*000c*/ 	.word	index@(__assertfail)
	.align		4
        /*0010*/ 	.word	0x00000000
	.align		4
        /*0014*/ 	.word	0xfffffffe
	.align		4
        /*0018*/ 	.word	0x00000000
	.align		4
        /*001c*/ 	.word	0xfffffffd
	.align		4
        /*0020*/ 	.word	0x00000000
	.align		4
        /*0024*/ 	.word	0xfffffffc


//--------------------- .nv.constant4             --------------------------
	.section	.nv.constant4,"a",@progbits
	.align	8
	.align		8
.nv.constant4:
        /*0000*/ 	.dword	__assertfail
	.align		8
        /*0008*/ 	.dword	__unnamed_1
	.align		8
        /*0010*/ 	.dword	_ZN39_INTERNAL_e3279bb9_4_k_cu_bfed7262_28904cuda3std3__45__cpo5beginE
	.align		8
        /*0018*/ 	.dword	_ZN39_INTERNAL_e3279bb9_4_k_cu_bfed7262_28904cuda3std3__45__cpo3endE
	.align		8
        /*0020*/ 	.dword	_ZN39_INTERNAL_e3279bb9_4_k_cu_bfed7262_28904cuda3std3__45__cpo6cbeginE
	.align		8
        /*0028*/ 	.dword	_ZN39_INTERNAL_e3279bb9_4_k_cu_bfed7262_28904cuda3std3__45__cpo4cendE
	.align		8
        /*0030*/ 	.dword	_ZN39_INTERNAL_e3279bb9_4_k_cu_bfed7262_28904cuda3std3__441_GLOBAL__N__e3279bb9_4_k_cu_bfed7262_28906ignoreE
	.align		8
        /*0038*/ 	.dword	_ZN39_INTERNAL_e3279bb9_4_k_cu_bfed7262_28904cuda3std3__419piecewise_constructE
	.align		8
        /*0040*/ 	.dword	_ZN39_INTERNAL_e3279bb9_4_k_cu_bfed7262_28904cuda3std3__48in_placeE
	.align		8
        /*0048*/ 	.dword	_ZN39_INTERNAL_e3279bb9_4_k_cu_bfed7262_28904cuda3std6ranges3__45__cpo4swapE
	.align		8
        /*0050*/ 	.dword	_ZN39_INTERNAL_e3279bb9_4_k_cu_bfed7262_28904cuda3std6ranges3__45__cpo9iter_moveE
	.align		8
        /*0058*/ 	.dword	_ZN39_INTERNAL_e3279bb9_4_k_cu_bfed7262_28904cute7productE
	.align		8
        /*0060*/ 	.dword	_ZN39_INTERNAL_e3279bb9_4_k_cu_bfed7262_28904cute1_E
	.align		8
        /*0068*/ 	.dword	$str$22
	.align		8
        /*0070*/ 	.dword	$str$23


//--------------------- .text._ZN7cutlass13device_kernelINS_4gemm6kernel13GemmUniversalIN4cute5tupleIJiiiiEEENS1_10collective13CollectiveMmaINS1_34MainloopSm90TmaGmmaWarpSpecializedILi3ENS5_IJNS4_1CILi1EEESB_SB_EEENS1_35KernelTmaWarpSpecializedCooperativeEEENS5_IJNSA_ILi256EEENSA_ILi128EEENSA_ILi64EEEEEENS_6half_tENS5_IJlSB_lEEESJ_SK_NS4_8TiledMMAINS4_8MMA_AtomIJNS4_4SM904GMMA26MMA_64x128x16_F32F16F16_SSILNSO_5MajorE0ELSQ_0ELNSO_7ScaleInE1ELSR_1EEEEEENS4_6LayoutINS5_IJNSA_ILi2EEESB_SB_EEENS5_IJSB_NSA_ILi0EEESX_EEEEENS5_IJNS4_10UnderscoreES10_S10_EEEEENS4_13SM90_TMA_LOADENS4_14ComposedLayoutINS4_7SwizzleILi3ELi4ELi3EEENS4_18smem_ptr_flag_bitsILi16EEENSU_INS5_IJNSA_ILi8EEESH_EEENS5_IJSH_SB_EEEEEEEvNS4_8identityES13_S1D_vS1E_EENS_8epilogue10collective6detail29Sm90TmaWarpSpecializedAdapterINS1H_15DefaultEpilogueISJ_SK_SK_NS1G_6thread17LinearCombinationISJ_Li1EffLNS1L_9ScaleType4KindE0ELNS_15FloatRoundStyleE2ESJ_EENS1_15EpilogueDefaultEEEEEvvEEEEvNT_6ParamsE --------------------------
	.section	.text._ZN7cutlass13device_kernelINS_4gemm6kernel13GemmUniversalIN4cute5tupleIJiiiiEEENS1_10collective13CollectiveMmaINS1_34MainloopSm90TmaGmmaWarpSpecializedILi3ENS5_IJNS4_1CILi1EEESB_SB_EEENS1_35KernelTmaWarpSpecializedCooperativeEEENS5_IJNSA_ILi256EEENSA_ILi128EEENSA_ILi64EEEEEENS_6half_tENS5_IJlSB_lEEESJ_SK_NS4_8TiledMMAINS4_8MMA_AtomIJNS4_4SM904GMMA26MMA_64x128x16_F32F16F16_SSILNSO_5MajorE0ELSQ_0ELNSO_7ScaleInE1ELSR_1EEEEEENS4_6LayoutINS5_IJNSA_ILi2EEESB_SB_EEENS5_IJSB_NSA_ILi0EEESX_EEEEENS5_IJNS4_10UnderscoreES10_S10_EEEEENS4_13SM90_TMA_LOADENS4_14ComposedLayoutINS4_7SwizzleILi3ELi4ELi3EEENS4_18smem_ptr_flag_bitsILi16EEENSU_INS5_IJNSA_ILi8EEESH_EEENS5_IJSH_SB_EEEEEEEvNS4_8identityES13_S1D_vS1E_EENS_8epilogue10collective6detail29Sm90TmaWarpSpecializedAdapterINS1H_15DefaultEpilogueISJ_SK_SK_NS1G_6thread17LinearCombinationISJ_Li1EffLNS1L_9ScaleType4KindE0ELNS_15FloatRoundStyleE2ESJ_EENS1_15EpilogueDefaultEEEEEvvEEEEvNT_6ParamsE,"ax",@progbits
	.align	128
.text._ZN7cutlass13device_kernelINS_4gemm6kernel13GemmUniversalIN4cute5tupleIJiiiiEEENS1_10collective13CollectiveMmaINS1_34MainloopSm90TmaGmmaWarpSpecializedILi3ENS5_IJNS4_1CILi1EEESB_SB_EEENS1_35KernelTmaWarpSpecializedCooperativeEEENS5_IJNSA_ILi256EEENSA_ILi128EEENSA_ILi64EEEEEENS_6half_tENS5_IJlSB_lEEESJ_SK_NS4_8TiledMMAINS4_8MMA_AtomIJNS4_4SM904GMMA26MMA_64x128x16_F32F16F16_SSILNSO_5MajorE0ELSQ_0ELNSO_7ScaleInE1ELSR_1EEEEEENS4_6LayoutINS5_IJNSA_ILi2EEESB_SB_EEENS5_IJSB_NSA_ILi0EEESX_EEEEENS5_IJNS4_10UnderscoreES10_S10_EEEEENS4_13SM90_TMA_LOADENS4_14ComposedLayoutINS4_7SwizzleILi3ELi4ELi3EEENS4_18smem_ptr_flag_bitsILi16EEENSU_INS5_IJNSA_ILi8EEESH_EEENS5_IJSH_SB_EEEEEEEvNS4_8identityES13_S1D_vS1E_EENS_8epilogue10collective6detail29Sm90TmaWarpSpecializedAdapterINS1H_15DefaultEpilogueISJ_SK_SK_NS1G_6thread17LinearCombinationISJ_Li1EffLNS1L_9ScaleType4KindE0ELNS_15FloatRoundStyleE2ESJ_EENS1_15EpilogueDefaultEEEEEvvEEEEvNT_6ParamsE:
        .type           _ZN7cutlass13device_kernelINS_4gemm6kernel13GemmUniversalIN4cute5tupleIJiiiiEEENS1_10collective13CollectiveMmaINS1_34MainloopSm90TmaGmmaWarpSpecializedILi3ENS5_IJNS4_1CILi1EEESB_SB_EEENS1_35KernelTmaWarpSpecializedCooperativeEEENS5_IJNSA_ILi256EEENSA_ILi128EEENSA_ILi64EEEEEENS_6half_tENS5_IJlSB_lEEESJ_SK_NS4_8TiledMMAINS4_8MMA_AtomIJNS4_4SM904GMMA26MMA_64x128x16_F32F16F16_SSILNSO_5MajorE0ELSQ_0ELNSO_7ScaleInE1ELSR_1EEEEEENS4_6LayoutINS5_IJNSA_ILi2EEESB_SB_EEENS5_IJSB_NSA_ILi0EEESX_EEEEENS5_IJNS4_10UnderscoreES10_S10_EEEEENS4_13SM90_TMA_LOADENS4_14ComposedLayoutINS4_7SwizzleILi3ELi4ELi3EEENS4_18smem_ptr_flag_bitsILi16EEENSU_INS5_IJNSA_ILi8EEESH_EEENS5_IJSH_SB_EEEEEEEvNS4_8identityES13_S1D_vS1E_EENS_8epilogue10collective6detail29Sm90TmaWarpSpecializedAdapterINS1H_15DefaultEpilogueISJ_SK_SK_NS1G_6thread17LinearCombinationISJ_Li1EffLNS1L_9ScaleType4KindE0ELNS_15FloatRoundStyleE2ESJ_EENS1_15EpilogueDefaultEEEEEvvEEEEvNT_6ParamsE,@function
        .size           _ZN7cutlass13device_kernelINS_4gemm6kernel13GemmUniversalIN4cute5tupleIJiiiiEEENS1_10collective13CollectiveMmaINS1_34MainloopSm90TmaGmmaWarpSpecializedILi3ENS5_IJNS4_1CILi1EEESB_SB_EEENS1_35KernelTmaWarpSpecializedCooperativeEEENS5_IJNSA_ILi256EEENSA_ILi128EEENSA_ILi64EEEEEENS_6half_tENS5_IJlSB_lEEESJ_SK_NS4_8TiledMMAINS4_8MMA_AtomIJNS4_4SM904GMMA26MMA_64x128x16_F32F16F16_SSILNSO_5MajorE0ELSQ_0ELNSO_7ScaleInE1ELSR_1EEEEEENS4_6LayoutINS5_IJNSA_ILi2EEESB_SB_EEENS5_IJSB_NSA_ILi0EEESX_EEEEENS5_IJNS4_10UnderscoreES10_S10_EEEEENS4_13SM90_TMA_LOADENS4_14ComposedLayoutINS4_7SwizzleILi3ELi4ELi3EEENS4_18smem_ptr_flag_bitsILi16EEENSU_INS5_IJNSA_ILi8EEESH_EEENS5_IJSH_SB_EEEEEEEvNS4_8identityES13_S1D_vS1E_EENS_8epilogue10collective6detail29Sm90TmaWarpSpecializedAdapterINS1H_15DefaultEpilogueISJ_SK_SK_NS1G_6thread17LinearCombinationISJ_Li1EffLNS1L_9ScaleType4KindE0ELNS_15FloatRoundStyleE2ESJ_EENS1_15EpilogueDefaultEEEEEvvEEEEvNT_6ParamsE,(.L_x_318 - _ZN7cutlass13device_kernelINS_4gemm6kernel13GemmUniversalIN4cute5tupleIJiiiiEEENS1_10collective13CollectiveMmaINS1_34MainloopSm90TmaGmmaWarpSpecializedILi3ENS5_IJNS4_1CILi1EEESB_SB_EEENS1_35KernelTmaWarpSpecializedCooperativeEEENS5_IJNSA_ILi256EEENSA_ILi128EEENSA_ILi64EEEEEENS_6half_tENS5_IJlSB_lEEESJ_SK_NS4_8TiledMMAINS4_8MMA_AtomIJNS4_4SM904GMMA26MMA_64x128x16_F32F16F16_SSILNSO_5MajorE0ELSQ_0ELNSO_7ScaleInE1ELSR_1EEEEEENS4_6LayoutINS5_IJNSA_ILi2EEESB_SB_EEENS5_IJSB_NSA_ILi0EEESX_EEEEENS5_IJNS4_10UnderscoreES10_S10_EEEEENS4_13SM90_TMA_LOADENS4_14ComposedLayoutINS4_7SwizzleILi3ELi4ELi3EEENS4_18smem_ptr_flag_bitsILi16EEENSU_INS5_IJNSA_ILi8EEESH_EEENS5_IJSH_SB_EEEEEEEvNS4_8identityES13_S1D_vS1E_EENS_8epilogue10collective6detail29Sm90TmaWarpSpecializedAdapterINS1H_15DefaultEpilogueISJ_SK_SK_NS1G_6thread17LinearCombinationISJ_Li1EffLNS1L_9ScaleType4KindE0ELNS_15FloatRoundStyleE2ESJ_EENS1_15EpilogueDefaultEEEEEvvEEEEvNT_6ParamsE)
        .other          _ZN7cutlass13device_kernelINS_4gemm6kernel13GemmUniversalIN4cute5tupleIJiiiiEEENS1_10collective13CollectiveMmaINS1_34MainloopSm90TmaGmmaWarpSpecializedILi3ENS5_IJNS4_1CILi1EEESB_SB_EEENS1_35KernelTmaWarpSpecializedCooperativeEEENS5_IJNSA_ILi256EEENSA_ILi128EEENSA_ILi64EEEEEENS_6half_tENS5_IJlSB_lEEESJ_SK_NS4_8TiledMMAINS4_8MMA_AtomIJNS4_4SM904GMMA26MMA_64x128x16_F32F16F16_SSILNSO_5MajorE0ELSQ_0ELNSO_7ScaleInE1ELSR_1EEEEEENS4_6LayoutINS5_IJNSA_ILi2EEESB_SB_EEENS5_IJSB_NSA_ILi0EEESX_EEEEENS5_IJNS4_10UnderscoreES10_S10_EEEEENS4_13SM90_TMA_LOADENS4_14ComposedLayoutINS4_7SwizzleILi3ELi4ELi3EEENS4_18smem_ptr_flag_bitsILi16EEENSU_INS5_IJNSA_ILi8EEESH_EEENS5_IJSH_SB_EEEEEEEvNS4_8identityES13_S1D_vS1E_EENS_8epilogue10collective6detail29Sm90TmaWarpSpecializedAdapterINS1H_15DefaultEpilogueISJ_SK_SK_NS1G_6thread17LinearCombinationISJ_Li1EffLNS1L_9ScaleType4KindE0ELNS_15FloatRoundStyleE2ESJ_EENS1_15EpilogueDefaultEEEEEvvEEEEvNT_6ParamsE,@"STO_CUDA_ENTRY STV_DEFAULT"
_ZN7cutlass13device_kernelINS_4gemm6kernel13GemmUniversalIN4cute5tupleIJiiiiEEENS1_10collective13CollectiveMmaINS1_34MainloopSm90TmaGmmaWarpSpecializedILi3ENS5_IJNS4_1CILi1EEESB_SB_EEENS1_35KernelTmaWarpSpecializedCooperativeEEENS5_IJNSA_ILi256EEENSA_ILi128EEENSA_ILi64EEEEEENS_6half_tENS5_IJlSB_lEEESJ_SK_NS4_8TiledMMAINS4_8MMA_AtomIJNS4_4SM904GMMA26MMA_64x128x16_F32F16F16_SSILNSO_5MajorE0ELSQ_0ELNSO_7ScaleInE1ELSR_1EEEEEENS4_6LayoutINS5_IJNSA_ILi2EEESB_SB_EEENS5_IJSB_NSA_ILi0EEESX_EEEEENS5_IJNS4_10UnderscoreES10_S10_EEEEENS4_13SM90_TMA_LOADENS4_14ComposedLayoutINS4_7SwizzleILi3ELi4ELi3EEENS4_18smem_ptr_flag_bitsILi16EEENSU_INS5_IJNSA_ILi8EEESH_EEENS5_IJSH_SB_EEEEEEEvNS4_8identityES13_S1D_vS1E_EENS_8epilogue10collective6detail29Sm90TmaWarpSpecializedAdapterINS1H_15DefaultEpilogueISJ_SK_SK_NS1G_6thread17LinearCombinationISJ_Li1EffLNS1L_9ScaleType4KindE0ELNS_15FloatRoundStyleE2ESJ_EENS1_15EpilogueDefaultEEEEEvvEEEEvNT_6ParamsE:
[----:B------:R-:W0:Y:S01]  /*0000*/  LDC R1, c[0x0][0x28] ;  /* 0x00000a00ff017b82 */ /* 0x000e220000000800 */
[----:B------:R-:W1:Y:S01]  /*0010*/  S2R R18, SR_TID.X ;  /* 0x0000000000127919 */ /* 0x000e620000002100 */
[----:B------:R-:W-:Y:S01]  /*0020*/  ELECT P0, URZ, PT ;  /* 0x00000000003f782f */ /* 0x000fe20003800000 */
[----:B------:R-:W-:Y:S01]  /*0030*/  BSSY B0, `(.L_x_0) ;  /* 0x000000f000007945 */ /* 0x000fe20003800000 */
[--C-:B-1----:R-:W-:Y:S02]  /*0040*/  SHF.R.U32.HI R0, RZ, 0x5, R18.reuse ;  /* 0x00000005ff007819 */ /* 0x102fe40000011612 */
[----:B------:R-:W-:-:S03]  /*0050*/  SHF.R.U32.HI R22, RZ, 0x7, R18 ;  /* 0x00000007ff167819 */ /* 0x000fc60000011612 */
[----:B------:R-:W1:Y:S04]  /*0060*/  SHFL.IDX PT, R5, R0, RZ, 0x1f ;  /* 0x00001fff00057589 */ /* 0x000e6800000e0000 */
[----:B------:R2:W3:Y:S01]  /*0070*/  SHFL.IDX PT, R8, R22, RZ, 0x1f ;  /* 0x00001fff16087589 */ /* 0x0004e200000e0000 */
[----:B-1----:R-:W-:-:S13]  /*0080*/  ISETP.NE.OR P0, PT, R5, RZ, !P0 ;  /* 0x000000ff0500720c */ /* 0x002fda0004705670 */
[----:B0-23--:R-:W-:Y:S05]  /*0090*/  @P0 BRA `(.L_x_1) ;  /* 0x0000000000200947 */ /* 0x00dfea0003800000 */
[----:B------:R-:W-:Y:S02]  /*00a0*/  ULDC.64 UR4, c[0x0][0x198] ;  /* 0x0000660000047ab9 */ /* 0x000fe40000000a00 */
[----:B------:R-:W-:Y:S02]  /*00b0*/  UIADD3 UR6, UP0, UR4, 0xf0, URZ ;  /* 0x000000f004067890 */ /* 0x000fe4000ff1e03f */
[----:B------:R-:W-:Y:S02]  /*00c0*/  UIADD3 UR4, UP1, UR4, 0x1f0, URZ ;  /* 0x000001f004047890 */ /* 0x000fe4000ff3e03f */
[----:B------:R-:W-:Y:S02]  /*00d0*/  UIADD3.X UR7, URZ, UR5, URZ, UP0, !UPT ;  /* 0x000000053f077290 */ /* 0x000fe400087fe43f */
[----:B------:R-:W-:-:S07]  /*00e0*/  UIADD3.X UR5, URZ, UR5, URZ, UP1, !UPT ;  /* 0x000000053f057290 */ /* 0x000fce0008ffe43f */
[----:B------:R0:W-:Y:S02]  /*00f0*/  UTMACCTL.PF [UR6] ;  /* 0x00000000060079b9 */ /* 0x0001e40008040000 */
[----:B------:R0:W-:Y:S02]  /*0100*/  UTMACCTL.PF [UR4] ;  /* 0x00000000040079b9 */ /* 0x0001e40008040000 */
[----:B0-----:R-:W-:Y:S01]  /*0110*/  NOP ;  /* 0x0000000000007918 */ /* 0x001fe20000000000 */
.L_x_1:
[----:B------:R-:W-:Y:S05]  /*0120*/  BSYNC B0 ;  /* 0x0000000000007941 */ /* 0x000fea0003800000 */
.L_x_0:
[----:B------:R-:W0:Y:S02]  /*0130*/  SHFL.IDX PT, R2, R0, RZ, 0x1f ;  /* 0x00001fff00027589 */ /* 0x000e2400000e0000 */
[----:B0-----:R-:W-:-:S13]  /*0140*/  ISETP.NE.AND P0, PT, R2, RZ, PT ;  /* 0x000000ff0200720c */ /* 0x001fda0003f05270 */
[----:B------:R-:W-:Y:S05]  /*0150*/  @P0 BRA `(.L_x_2) ;  /* 0x0000000000500947 */ /* 0x000fea0003800000 */
[----:B------:R-:W0:Y:S01]  /*0160*/  S2UR UR8, SR_CgaCtaId ;  /* 0x00000000000879c3 */ /* 0x000e220000008800 */
[----:B------:R-:W-:Y:S01]  /*0170*/  UMOV UR4, 0x400 ;  /* 0x0000040000047882 */ /* 0x000fe20000000000 */
[----:B------:R-:W-:Y:S01]  /*0180*/  UMOV UR5, 0x1 ;  /* 0x0000000100057882 */ /* 0x000fe20000000000 */
[----:B------:R-:W-:Y:S01]  /*0190*/  UMOV UR6, 0x100 ;  /* 0x0000010000067882 */ /* 0x000fe20000000000 */
[----:B------:R-:W-:Y:S01]  /*01a0*/  ELECT P0, URZ, PT ;  /* 0x00000000003f782f */ /* 0x000fe20003800000 */
[----:B------:R-:W-:-:S04]  /*01b0*/  UIADD3 UR6, -UR6, 0x100000, URZ ;  /* 0x0010000006067890 */ /* 0x000fc8000fffe13f */
[----:B------:R-:W-:Y:S02]  /*01c0*/  USHF.L.U32 UR7, UR6, 0xb, URZ ;  /* 0x0000000b06077899 */ /* 0x000fe4000800063f */
[----:B------:R-:W-:Y:S02]  /*01d0*/  USHF.L.U32 UR6, UR6, 0x1, URZ ;  /* 0x0000000106067899 */ /* 0x000fe4000800063f */
[----:B0-----:R-:W-:Y:S02]  /*01e0*/  ULEA UR8, UR8, UR4, 0x18 ;  /* 0x0000000408087291 */ /* 0x001fe4000f8ec03f */
[----:B------:R-:W-:-:S04]  /*01f0*/  UIADD3 UR4, -UR5, 0x100000, URZ ;  /* 0x0010000005047890 */ /* 0x000fc8000fffe13f */
[----:B------:R-:W-:Y:S02]  /*0200*/  USHF.L.U32 UR5, UR4, 0xb, URZ ;  /* 0x0000000b04057899 */ /* 0x000fe4000800063f */
[----:B------:R-:W-:Y:S01]  /*0210*/  USHF.L.U32 UR4, UR4, 0x1, URZ ;  /* 0x0000000104047899 */ /* 0x000fe2000800063f */
[----:B------:R-:W0:Y:S11]  /*0220*/  FENCE.VIEW.ASYNC.S ;  /* 0x00000000000073c6 */ /* 0x000e360000000000 */
[----:B0-----:R0:W1:Y:S01]  /*0230*/  SYNCS.EXCH.64 URZ, [UR8], UR4 ;  /* 0x00000004083f75b2 */ /* 0x0010620008000100 */
[----:B------:R0:W2:Y:S01]  /*0240*/  SYNCS.EXCH.64 URZ, [UR8+0x18], UR6 ;  /* 0x00001806083f75b2 */ /* 0x0000a20008000100 */
[----:B------:R0:W3:Y:S01]  /*0250*/  SYNCS.EXCH.64 URZ, [UR8+0x8], UR4 ;  /* 0x00000804083f75b2 */ /* 0x0000e20008000100 */
[----:B------:R0:W4:Y:S01]  /*0260*/  SYNCS.EXCH.64 URZ, [UR8+0x20], UR6 ;  /* 0x00002006083f75b2 */ /* 0x0001220008000100 */
[----:B------:R0:W0:Y:S01]  /*0270*/  SYNCS.EXCH.64 URZ, [UR8+0x10], UR4 ;  /* 0x00001004083f75b2 */ /* 0x0000220008000100 */
[----:B------:R0:W0:Y:S01]  /*0280*/  SYNCS.EXCH.64 URZ, [UR8+0x28], UR6 ;  /* 0x00002806083f75b2 */ /* 0x0000220008000100 */
[----:B------:R-:W-:Y:S01]  /*0290*/  NOP ;  /* 0x0000000000007918 */ /* 0x000fe20000000000 */
.L_x_2:
[----:B------:R-:W5:Y:S01]  /*02a0*/  SHFL.IDX PT, R0, R0, RZ, 0x1f ;  /* 0x00001fff00007589 */ /* 0x000f6200000e0000 */
[----:B------:R-:W1:Y:S01]  /*02b0*/  LDC R2, c[0x0][0x65c] ;  /* 0x00019700ff027b82 */ /* 0x000e620000000800 */
[----:B------:R-:W-:Y:S02]  /*02c0*/  ELECT P0, URZ, PT ;  /* 0x00000000003f782f */ /* 0x000fe40003800000 */
[----:B------:R-:W-:Y:S01]  /*02d0*/  SHF.R.S32.HI R6, RZ, 0x1f, R5 ;  /* 0x0000001fff067819 */ /* 0x000fe20000011405 */
[----:B------:R-:W2:Y:S01]  /*02e0*/  S2R R3, SR_CTAID.Y ;  /* 0x0000000000037919 */ /* 0x000ea20000002600 */
[----:B0-----:R-:W-:Y:S01]  /*02f0*/  UMOV UR4, 0x20 ;  /* 0x0000002000047882 */ /* 0x001fe20000000000 */
[----:B------:R-:W-:Y:S01]  /*0300*/  ISETP.NE.AND P2, PT, R8, RZ, PT ;  /* 0x000000ff0800720c */ /* 0x000fe20003f45270 */
[----:B------:R-:W-:Y:S01]  /*0310*/  NOP ;  /* 0x0000000000007918 */ /* 0x000fe20000000000 */
[----:B------:R-:W0:Y:S01]  /*0320*/  S2R R4, SR_CTAID.X ;  /* 0x0000000000047919 */ /* 0x000e220000002500 */
[----:B------:R-:W-:Y:S01]  /*0330*/  LEA.HI R6, R6, R5, RZ, 0x2 ;  /* 0x0000000506067211 */ /* 0x000fe200078f10ff */
[----:B------:R-:W-:Y:S01]  /*0340*/  NOP ;  /* 0x0000000000007918 */ /* 0x000fe20000000000 */
[----:B-----5:R-:W-:-:S02]  /*0350*/  ISETP.NE.OR P0, PT, R0, RZ, !P0 ;  /* 0x000000ff0000720c */ /* 0x020fc40004705670 */
[----:B-1----:R-:W-:-:S04]  /*0360*/  ISETP.NE.AND P3, PT, R2, 0x1, PT ;  /* 0x000000010200780c */ /* 0x002fc80003f65270 */
[----:B------:R-:W-:Y:S02]  /*0370*/  P2R R0, PR, RZ, 0x8 ;  /* 0x00000008ff007803 */ /* 0x000fe40000000000 */
[----:B------:R-:W-:-:S05]  /*0380*/  LOP3.LUT R0, R6, 0xfffffffc, RZ, 0xc0, !PT ;  /* 0xfffffffc06007812 */ /* 0x000fca00078ec0ff */
[----:B------:R-:W-:Y:S01]  /*0390*/  VOTEU.ALL UP0, P0 ;  /* 0x00000000003f7886 */ /* 0x000fe20000000000 */
[----:B------:R-:W-:Y:S01]  /*03a0*/  IMAD.IADD R0, R5, 0x1, -R0 ;  /* 0x0000000105007824 */ /* 0x000fe200078e0a00 */
[----:B------:R-:W0:Y:S01]  /*03b0*/  @P3 LDC R17, c[0x0][0x10] ;  /* 0x00000400ff113b82 */ /* 0x000e220000000800 */
[----:B------:R-:W-:Y:S01]  /*03c0*/  VOTEU.ALL UP1, P0 ;  /* 0x00000000003f7886 */ /* 0x000fe20000020000 */
[----:B--2---:R-:W-:Y:S01]  /*03d0*/  @P3 IMAD.MOV.U32 R6, RZ, RZ, R3 ;  /* 0x000000ffff063224 */ /* 0x004fe200078e0003 */
[----:B------:R-:W-:Y:S01]  /*03e0*/  @!UP0 UMOV UR6, 0x400 ;  /* 0x0000040000068882 */ /* 0x000fe20000000000 */
[----:B------:R-:W-:-:S04]  /*03f0*/  @!UP0 UIADD3 UR4, -UR4, 0x100000, URZ ;  /* 0x0010000004048890 */ /* 0x000fc8000fffe13f */
[----:B------:R-:W-:Y:S02]  /*0400*/  @!UP0 USHF.L.U32 UR5, UR4, 0xb, URZ ;  /* 0x0000000b04058899 */ /* 0x000fe4000800063f */
[----:B------:R-:W-:Y:S01]  /*0410*/  @!UP0 USHF.L.U32 UR4, UR4, 0x1, URZ ;  /* 0x0000000104048899 */ /* 0x000fe2000800063f */
[----:B------:R-:W-:Y:S02]  /*0420*/  @P3 IMAD.MOV.U32 R7, RZ, RZ, RZ ;  /* 0x000000ffff073224 */ /* 0x000fe400078e00ff */
[----:B------:R-:W-:Y:S01]  /*0430*/  IMAD.MOV.U32 R5, RZ, RZ, RZ ;  /* 0x000000ffff057224 */ /* 0x000fe200078e00ff */
[----:B------:R-:W1:Y:S01]  /*0440*/  @!UP0 S2UR UR7, SR_CgaCtaId ;  /* 0x00000000000789c3 */ /* 0x000e620000008800 */
[----:B------:R-:W-:-:S07]  /*0450*/  @P3 IMAD.MOV.U32 R11, RZ, RZ, RZ ;  /* 0x000000ffff0b3224 */ /* 0x000fce00078e00ff */
[----:B------:R-:W2:Y:S01]  /*0460*/  @!P3 LDC R9, c[0x0][0xc] ;  /* 0x00000300ff09bb82 */ /* 0x000ea20000000800 */
[----:B0-----:R-:W-:-:S05]  /*0470*/  @P3 IMAD.WIDE.U32 R16, R4, R17, R6 ;  /* 0x0000001104103225 */ /* 0x001fca00078e0006 */
[----:B------:R-:W-:Y:S01]  /*0480*/  @P3 IADD3 R17, R17, R11, RZ ;  /* 0x0000000b11113210 */ /* 0x000fe20007ffe0ff */
[----:B-1----:R-:W-:Y:S01]  /*0490*/  @!UP0 ULEA UR6, UR7, UR6, 0x18 ;  /* 0x0000000607068291 */ /* 0x002fe2000f8ec03f */
[----:B------:R-:W-:Y:S01]  /*04a0*/  VOTEU.ALL UP0, P0 ;  /* 0x00000000003f7886 */ /* 0x000fe20000000000 */
[----:B------:R-:W-:-:S04]  /*04b0*/  ISETP.NE.AND P0, PT, R0, 0x3, PT ;  /* 0x000000030000780c */ /* 0x000fc80003f05270 */
[----:B------:R-:W-:Y:S01]  /*04c0*/  ISETP.EQ.OR P0, PT, R0, RZ, !P0 ;  /* 0x000000ff0000720c */ /* 0x000fe20004702670 */
[----:B--2---:R-:W-:-:S03]  /*04d0*/  @!P3 IMAD.WIDE.U32 R6, R9, R3, R4 ;  /* 0x000000030906b225 */ /* 0x004fc600078e0004 */
[C---:B------:R-:W-:Y:S01]  /*04e0*/  ISETP.EQ.AND P0, PT, R8.reuse, RZ, P0 ;  /* 0x000000ff0800720c */ /* 0x040fe20000702270 */
[----:B------:R-:W-:Y:S01]  /*04f0*/  VIADD R8, R8, 0xffffffff ;  /* 0xffffffff08087836 */ /* 0x000fe20000000000 */
[----:B------:R-:W0:Y:S02]  /*0500*/  FENCE.VIEW.ASYNC.S ;  /* 0x00000000000073c6 */ /* 0x000e240000000000 */
[----:B0-----:R0:W3:Y:S01]  /*0510*/  @!UP0 SYNCS.EXCH.64 URZ, [UR6+0x40], UR4 ;  /* 0x00004004063f85b2 */ /* 0x0010e20008000100 */
[----:B------:R-:W-:Y:S01]  /*0520*/  @!P3 IMAD.MOV.U32 R16, RZ, RZ, R6 ;  /* 0x000000ffff10b224 */ /* 0x000fe200078e0006 */
[----:B------:R-:W-:Y:S01]  /*0530*/  SEL R19, RZ, 0x1, !P0 ;  /* 0x00000001ff137807 */ /* 0x000fe20004000000 */
[----:B------:R-:W-:Y:S01]  /*0540*/  @!P3 IMAD.MOV.U32 R17, RZ, RZ, R7 ;  /* 0x000000ffff11b224 */ /* 0x000fe200078e0007 */
[----:B------:R-:W-:-:S04]  /*0550*/  ISETP.GE.U32.AND P1, PT, R8, 0x2, PT ;  /* 0x000000020800780c */ /* 0x000fc80003f26070 */
[----:B------:R-:W-:Y:S01]  /*0560*/  SEL R19, R19, 0x2, P1 ;  /* 0x0000000213137807 */ /* 0x000fe20000800000 */
[----:B------:R0:W3:Y:S01]  /*0570*/  @!UP1 SYNCS.EXCH.64 URZ, [UR6+0x48], UR4 ;  /* 0x00004804063f95b2 */ /* 0x0000e20008000100 */
[----:B------:R-:W-:Y:S01]  /*0580*/  NOP ;  /* 0x0000000000007918 */ /* 0x000fe20000000000 */
[----:B---34-:R-:W-:Y:S06]  /*0590*/  BAR.SYNC.DEFER_BLOCKING 0x0 ;  /* 0x0000000000007b1d */ /* 0x018fec0000010000 */
[----:B------:R-:W-:Y:S05]  /*05a0*/  @!P2 BRA `(.L_x_3) ;  /* 0x000000a40084a947 */ /* 0x000fea0003800000 */
[----:B------:R-:W-:-:S13]  /*05b0*/  ISETP.GT.U32.AND P0, PT, R8, 0x1, PT ;  /* 0x000000010800780c */ /* 0x000fda0003f04070 */
[----:B0-----:R-:W-:Y:S05]  /*05c0*/  @P0 EXIT ;  /* 0x000000000000094d */ /* 0x001fea0003800000 */
[----:B------:R-:W-:Y:S01]  /*05d0*/  ULDC.64 UR4, c[0x0][0x650] ;  /* 0x0001940000047ab9 */ /* 0x000fe20000000a00 */
[----:B------:R-:W-:Y:S01]  /*05e0*/  PRMT R0, RZ, 0x7610, R0 ;  /* 0x00007610ff007816 */ /* 0x000fe20000000000 */
[----:B------:R-:W-:Y:S01]  /*05f0*/  IMAD.MOV.U32 R152, RZ, RZ, -0x1 ;  /* 0xffffffffff987424 */ /* 0x000fe200078e00ff */
[----:B------:R-:W-:Y:S01]  /*0600*/  ISETP.GE.U32.AND P0, PT, R16, UR4, PT ;  /* 0x0000000410007c0c */ /* 0x000fe2000bf06070 */
[----:B------:R-:W-:Y:S02]  /*0610*/  IMAD.MOV.U32 R153, RZ, RZ, -0x1 ;  /* 0xffffffffff997424 */ /* 0x000fe400078e00ff */
[----:B------:R-:W-:Y:S01]  /*0620*/  IMAD.MOV.U32 R23, RZ, RZ, -0x1 ;  /* 0xffffffffff177424 */ /* 0x000fe200078e00ff */
[----:B------:R-:W-:-:S13]  /*0630*/  ISETP.GE.U32.AND.EX P0, PT, R17, UR5, PT, P0 ;  /* 0x0000000511007c0c */ /* 0x000fda000bf06100 */
[----:B------:R-:W-:Y:S05]  /*0640*/  @P0 BRA `(.L_x_4) ;  /* 0x0000000400540947 */ /* 0x000fea0003800000 */
[----:B------:R-:W0:Y:S01]  /*0650*/  LDC.64 R14, c[0x0][0x628] ;  /* 0x00018a00ff0e7b82 */ /* 0x000e220000000a00 */
[----:B------:R-:W-:Y:S01]  /*0660*/  IMAD.MOV.U32 R6, RZ, RZ, R16 ;  /* 0x000000ffff067224 */ /* 0x000fe200078e0010 */
[----:B------:R-:W-:-:S06]  /*0670*/  MOV R7, R17 ;  /* 0x0000001100077202 */ /* 0x000fcc0000000f00 */
[----:B------:R-:W1:Y:S08]  /*0680*/  LDC R0, c[0x0][0x630] ;  /* 0x00018c00ff007b82 */ /* 0x000e700000000800 */
[----:B------:R-:W2:Y:S01]  /*0690*/  LDC.64 R20, c[0x0][0x620] ;  /* 0x00018800ff147b82 */ /* 0x000ea20000000a00 */
[----:B0-----:R-:W-:-:S04]  /*06a0*/  ISETP.NE.U32.AND P0, PT, R14, RZ, PT ;  /* 0x000000ff0e00720c */ /* 0x001fc80003f05070 */
[----:B------:R-:W-:-:S13]  /*06b0*/  ISETP.NE.AND.EX P0, PT, R15, RZ, PT, P0 ;  /* 0x000000ff0f00720c */ /* 0x000fda0003f05300 */
[----:B-12---:R-:W-:Y:S05]  /*06c0*/  @!P0 BRA `(.L_x_5) ;  /* 0x0000000000288947 */ /* 0x006fea0003800000 */
[----:B------:R-:W0:Y:S02]  /*06d0*/  LDC R11, c[0x0][0x634] ;  /* 0x00018d00ff0b7b82 */ /* 0x000e240000000800 */
[----:B0-----:R-:W-:-:S05]  /*06e0*/  IADD3 R11, P0, R16, R11, RZ ;  /* 0x0000000b100b7210 */ /* 0x001fca0007f1e0ff */
[----:B------:R-:W-:-:S04]  /*06f0*/  IMAD.X R13, RZ, RZ, R17, P0 ;  /* 0x000000ffff0d7224 */ /* 0x000fc800000e0611 */
[----:B------:R-:W-:-:S04]  /*0700*/  IMAD.WIDE.U32 R6, R13, R14, RZ ;  /* 0x0000000e0d067225 */ /* 0x000fc800078e00ff */
[----:B------:R-:W-:-:S04]  /*0710*/  IMAD.WIDE.U32 R8, P0, R11, R15, R6 ;  /* 0x0000000f0b087225 */ /* 0x000fc80007800006 */
[----:B------:R-:W-:-:S04]  /*0720*/  IMAD.WIDE.U32 R6, R11, R14, RZ ;  /* 0x0000000e0b067225 */ /* 0x000fc800078e00ff */
[----:B------:R-:W-:Y:S01]  /*0730*/  IMAD.X R11, RZ, RZ, RZ, P0 ;  /* 0x000000ffff0b7224 */ /* 0x000fe200000e06ff */
[----:B------:R-:W-:Y:S01]  /*0740*/  IADD3 RZ, P0, R7, R8, RZ ;  /* 0x0000000807ff7210 */ /* 0x000fe20007f1e0ff */
[----:B------:R-:W-:-:S04]  /*0750*/  IMAD.MOV.U32 R10, RZ, RZ, R9 ;  /* 0x000000ffff0a7224 */ /* 0x000fc800078e0009 */
[----:B------:R-:W-:-:S08]  /*0760*/  IMAD.WIDE.U32.X R6, R13, R15, R10, P0 ;  /* 0x0000000f0d067225 */ /* 0x000fd000000e040a */
.L_x_5:
[-CC-:B------:R-:W-:Y:S01]  /*0770*/  SHF.R.U64 R23, R6, R0.reuse, R7.reuse ;  /* 0x0000000006177219 */ /* 0x180fe20000001207 */
[----:B------:R-:W0:Y:S01]  /*0780*/  LDC R10, c[0x0][0x618] ;  /* 0x00018600ff0a7b82 */ /* 0x000e220000000800 */
[----:B------:R-:W-:Y:S01]  /*0790*/  SHF.R.U32.HI R5, RZ, R0, R7 ;  /* 0x00000000ff057219 */ /* 0x000fe20000011607 */
[----:B------:R-:W-:Y:S01]  /*07a0*/  ULDC UR4, c[0x0][0x150] ;  /* 0x0000540000047ab9 */ /* 0x000fe20000000800 */
[----:B------:R-:W-:Y:S02]  /*07b0*/  IADD3 R9, P0, RZ, -R23, RZ ;  /* 0x80000017ff097210 */ /* 0x000fe40007f1e0ff */
[----:B------:R-:W-:-:S03]  /*07c0*/  I2FP.F32.U32 R0, R4 ;  /* 0x0000000400007245 */ /* 0x000fc60000201000 */
[----:B------:R-:W1:Y:S01]  /*07d0*/  LDC.64 R28, c[0x0][0x640] ;  /* 0x00019000ff1c7b82 */ /* 0x000e620000000a00 */
[----:B------:R-:W-:Y:S02]  /*07e0*/  IMAD.X R11, RZ, RZ, ~R5, P0 ;  /* 0x000000ffff0b7224 */ /* 0x000fe400000e0e05 */
[----:B------:R-:W-:Y:S01]  /*07f0*/  FMUL R0, R0, UR4 ;  /* 0x0000000400007c20 */ /* 0x000fe20008400000 */
[----:B------:R-:W-:Y:S01]  /*0800*/  IMAD.WIDE.U32 R6, R9, R20, R16 ;  /* 0x0000001409067225 */ /* 0x000fe200078e0010 */
[----:B------:R-:W-:-:S03]  /*0810*/  ULDC UR4, c[0x0][0x154] ;  /* 0x0000550000047ab9 */ /* 0x000fc60000000800 */
[----:B------:R-:W-:Y:S01]  /*0820*/  IMAD R8, R11, R20, RZ ;  /* 0x000000140b087224 */ /* 0x000fe200078e02ff */
[----:B------:R-:W2:Y:S01]  /*0830*/  LDC R5, c[0x0][0x144] ;  /* 0x00005100ff057b82 */ /* 0x000ea20000000800 */
[----:B------:R-:W3:Y:S02]  /*0840*/  F2I.U32.TRUNC.NTZ R0, R0 ;  /* 0x0000000000007305 */ /* 0x000ee4000020f000 */
[----:B------:R-:W-:-:S04]  /*0850*/  IMAD R9, R9, R21, R8 ;  /* 0x0000001509097224 */ /* 0x000fc800078e0208 */
[----:B------:R-:W-:Y:S01]  /*0860*/  IMAD.IADD R7, R7, 0x1, R9 ;  /* 0x0000000107077824 */ /* 0x000fe200078e0209 */
[----:B------:R-:W4:Y:S01]  /*0870*/  LDC R12, c[0x0][0x608] ;  /* 0x00018200ff0c7b82 */ /* 0x000f220000000800 */
[----:B------:R-:W-:-:S03]  /*0880*/  MOV R9, 0xffffffff ;  /* 0xffffffff00097802 */ /* 0x000fc60000000f00 */
[-CC-:B0-----:R-:W-:Y:S02]  /*0890*/  SHF.R.U64 R20, R6, R10.reuse, R7.reuse ;  /* 0x0000000a06147219 */ /* 0x181fe40000001207 */
[----:B------:R-:W-:Y:S02]  /*08a0*/  I2FP.F32.U32 R6, R3 ;  /* 0x0000000300067245 */ /* 0x000fe40000201000 */
[----:B------:R-:W0:Y:S01]  /*08b0*/  LDC R26, c[0x0][0x658] ;  /* 0x00019600ff1a7b82 */ /* 0x000e220000000800 */
[----:B-1----:R-:W-:Y:S01]  /*08c0*/  ISETP.NE.U32.AND P0, PT, R28, RZ, PT ;  /* 0x000000ff1c00720c */ /* 0x002fe20003f05070 */
[----:B---3--:R-:W-:Y:S01]  /*08d0*/  IMAD.MOV R8, RZ, RZ, -R0 ;  /* 0x000000ffff087224 */ /* 0x008fe200078e0a00 */
[----:B------:R-:W-:Y:S01]  /*08e0*/  SHF.R.U32.HI R7, RZ, R10, R7 ;  /* 0x0000000aff077219 */ /* 0x000fe20000011607 */
[----:B------:R-:W-:Y:S01]  /*08f0*/  FMUL R6, R6, UR4 ;  /* 0x0000000406067c20 */ /* 0x000fe20008400000 */
[----:B------:R-:W-:-:S03]  /*0900*/  ISETP.NE.AND.EX P0, PT, R29, RZ, PT, P0 ;  /* 0x000000ff1d00720c */ /* 0x000fc60003f05300 */
[----:B------:R-:W1:Y:S01]  /*0910*/  LDC R14, c[0x0][0x148] ;  /* 0x00005200ff0e7b82 */ /* 0x000e620000000800 */
[----:B--2---:R-:W-:-:S07]  /*0920*/  IMAD R0, R5, R8, R4 ;  /* 0x0000000805007224 */ /* 0x004fce00078e0204 */
[----:B------:R-:W2:Y:S01]  /*0930*/  LDC R24, c[0x0][0x600] ;  /* 0x00018000ff187b82 */ /* 0x000ea20000000800 */
[-CC-:B----4-:R-:W-:Y:S02]  /*0940*/  SHF.R.U64 R30, R20, R12.reuse, R7.reuse ;  /* 0x0000000c141e7219 */ /* 0x190fe40000001207 */
[----:B------:R-:W-:Y:S01]  /*0950*/  SHF.R.U32.HI R5, RZ, R12, R7 ;  /* 0x0000000cff057219 */ /* 0x000fe20000011607 */
[----:B------:R-:W-:Y:S01]  /*0960*/  IMAD.MOV.U32 R7, RZ, RZ, 0x1 ;  /* 0x00000001ff077424 */ /* 0x000fe200078e00ff */
[----:B------:R3:W4:Y:S03]  /*0970*/  F2I.U32.TRUNC.NTZ R12, R6 ;  /* 0x00000006000c7305 */ /* 0x000726000020f000 */
[----:B------:R-:W1:Y:S01]  /*0980*/  LDC R15, c[0x0][0x648] ;  /* 0x00019200ff0f7b82 */ /* 0x000e620000000800 */
[-C--:B0-----:R-:W-:Y:S02]  /*0990*/  SHF.L.U32 R4, R9, R26.reuse, RZ ;  /* 0x0000001a09047219 */ /* 0x081fe400000006ff */
[----:B------:R-:W-:-:S02]  /*09a0*/  SHF.R.U64 R32, R30, R26, R5 ;  /* 0x0000001a1e207219 */ /* 0x000fc40000001205 */
[----:B------:R-:W-:Y:S02]  /*09b0*/  LOP3.LUT R11, RZ, R4, RZ, 0x33, !PT ;  /* 0x00000004ff0b7212 */ /* 0x000fe400078e33ff */
[-C--:B------:R-:W-:Y:S01]  /*09c0*/  SHF.R.U32.HI R5, RZ, R26.reuse, R5 ;  /* 0x0000001aff057219 */ /* 0x080fe20000011605 */
[----:B------:R-:W0:Y:S01]  /*09d0*/  LDC R21, c[0x0][0x638] ;  /* 0x00018e00ff157b82 */ /* 0x000e220000000800 */
[----:B------:R-:W-:Y:S01]  /*09e0*/  SHF.L.U32 R10, R7, R26, RZ ;  /* 0x0000001a070a7219 */ /* 0x000fe200000006ff */
[----:B------:R-:W-:-:S06]  /*09f0*/  IMAD.MOV.U32 R4, RZ, RZ, R32 ;  /* 0x000000ffff047224 */ /* 0x000fcc00078e0020 */
[----:B------:R-:W0:Y:S01]  /*0a00*/  LDC R152, c[0x0][0x610] ;  /* 0x00018400ff987b82 */ /* 0x000e220000000800 */
[----:B---34-:R-:W-:Y:S05]  /*0a10*/  @!P0 BRA `(.L_x_6) ;  /* 0x0000000000288947 */ /* 0x018fea0003800000 */
[----:B------:R-:W3:Y:S02]  /*0a20*/  LDC R9, c[0x0][0x64c] ;  /* 0x00019300ff097b82 */ /* 0x000ee40000000800 */
[----:B---3--:R-:W-:-:S05]  /*0a30*/  IADD3 R9, P0, R32, R9, RZ ;  /* 0x0000000920097210 */ /* 0x008fca0007f1e0ff */
        /* <DEDUP_REMOVED lines=8> */
.L_x_6:
[----:B-1----:R-:W-:Y:S01]  /*0ac0*/  SHF.R.U64 R4, R4, R15, R5 ;  /* 0x0000000f04047219 */ /* 0x002fe20000001205 */
[----:B------:R-:W-:Y:S01]  /*0ad0*/  IMAD.MOV R12, RZ, RZ, -R12 ;  /* 0x000000ffff0c7224 */ /* 0x000fe200078e0a0c */
[----:B------:R-:W-:Y:S02]  /*0ae0*/  LOP3.LUT R11, R30, R11, RZ, 0xc0, !PT ;  /* 0x0000000b1e0b7212 */ /* 0x000fe400078ec0ff */
[----:B--2---:R-:W-:Y:S01]  /*0af0*/  IADD3 R5, R24, -0x1, RZ ;  /* 0xffffffff18057810 */ /* 0x004fe20007ffe0ff */
[----:B------:R-:W-:Y:S02]  /*0b00*/  IMAD.MOV R6, RZ, RZ, -R4 ;  /* 0x000000ffff067224 */ /* 0x000fe400078e0a04 */
[----:B------:R-:W-:Y:S01]  /*0b10*/  @P3 IMAD R0, R14, R12, R3 ;  /* 0x0000000c0e003224 */ /* 0x000fe200078e0203 */
[----:B------:R-:W-:Y:S01]  /*0b20*/  LOP3.LUT R5, R20, R5, RZ, 0xc0, !PT ;  /* 0x0000000514057212 */ /* 0x000fe200078ec0ff */
[----:B------:R-:W-:Y:S02]  /*0b30*/  IMAD R11, R10, R4, R11 ;  /* 0x000000040a0b7224 */ /* 0x000fe400078e020b */
[----:B0-----:R-:W-:-:S02]  /*0b40*/  IMAD R3, R6, R21, R32 ;  /* 0x0000001506037224 */ /* 0x001fc400078e0220 */
[----:B------:R-:W-:Y:S02]  /*0b50*/  IMAD R152, R11, R152, R0 ;  /* 0x000000980b987224 */ /* 0x000fe400078e0200 */
[----:B------:R-:W-:Y:S02]  /*0b60*/  IMAD R3, R3, R24, R5 ;  /* 0x0000001803037224 */ /* 0x000fe400078e0205 */
[----:B------:R-:W-:-:S03]  /*0b70*/  IMAD.MOV.U32 R0, RZ, RZ, 0x1 ;  /* 0x00000001ff007424 */ /* 0x000fc600078e00ff */
[----:B------:R-:W-:Y:S02]  /*0b80*/  SEL R153, R3, R152, !P3 ;  /* 0x0000009803997207 */ /* 0x000fe40005800000 */
[----:B------:R-:W-:-:S07]  /*0b90*/  SEL R152, R152, R3, !P3 ;  /* 0x0000000398987207 */ /* 0x000fce0005800000 */
.L_x_4:
[----:B------:R-:W-:-:S08]  /*0ba0*/  NOP ;  /* 0x0000000000007918 */ /* 0x000fd00000000000 */
[----:B------:R-:W0:Y:S02]  /*0bb0*/  USETMAXREG.TRY_ALLOC.CTAPOOL UP0, 0xe8 ;  /* 0x000000e8000079c8 */ /* 0x000e240008000600 */
[----:B0-----:R-:W-:-:S13]  /*0bc0*/  PLOP3.LUT P0, PT, PT, PT, UP0, 0x80, 0x0 ;  /* 0x000000000000781c */ /* 0x001fda0003f0f008 */
[----:B------:R-:W-:Y:S05]  /*0bd0*/  @!P0 BRA `(.L_x_4) ;  /* 0xfffffffc00f08947 */ /* 0x000fea000383ffff */
[----:B------:R-:W-:Y:S01]  /*0be0*/  ULDC.64 UR4, c[0x0][0x598] ;  /* 0x0001660000047ab9 */ /* 0x000fe20000000a00 */
[----:B------:R-:W-:Y:S01]  /*0bf0*/  ULDC.64 UR36, c[0x0][0x208] ;  /* 0x0000820000247ab9 */ /* 0x000fe20000000a00 */
[----:B------:R-:W-:-:S04]  /*0c00*/  ISETP.NE.U32.AND P0, PT, RZ, UR4, PT ;  /* 0x00000004ff007c0c */ /* 0x000fc8000bf05070 */
[----:B------:R-:W-:-:S13]  /*0c10*/  ISETP.NE.AND.EX P0, PT, RZ, UR5, PT, P0 ;  /* 0x00000005ff007c0c */ /* 0x000fda000bf05300 */
[----:B------:R-:W-:Y:S05]  /*0c20*/  @!P0 BRA `(.L_x_7) ;  /* 0x00000000001c8947 */ /* 0x000fea0003800000 */
[----:B------:R-:W0:Y:S02]  /*0c30*/  LDC.64 R4, c[0x0][0x598] ;  /* 0x00016600ff047b82 */ /* 0x000e240000000a00 */
[----:B0-----:R-:W2:Y:S02]  /*0c40*/  LDG.E.64 R4, desc[UR36][R4.64] ;  /* 0x0000002404047981 */ /* 0x001ea4000c1e1b00 */
[----:B--2---:R-:W-:-:S04]  /*0c50*/  ISETP.NE.U32.AND P0, PT, R4, RZ, PT ;  /* 0x000000ff0400720c */ /* 0x004fc80003f05070 */
[----:B------:R-:W-:-:S13]  /*0c60*/  ISETP.NE.AND.EX P0, PT, R5, RZ, PT, P0 ;  /* 0x000000ff0500720c */ /* 0x000fda0003f05300 */
[----:B------:R-:W-:Y:S05]  /*0c70*/  @!P0 BRA `(.L_x_7) ;  /* 0x0000000000088947 */ /* 0x000fea0003800000 */
[----:B------:R0:W5:Y:S01]  /*0c80*/  LD.E R154, desc[UR36][R4.64] ;  /* 0x00000024049a7980 */ /* 0x000162000c101900 */
[----:B------:R-:W-:Y:S05]  /*0c90*/  BRA `(.L_x_8) ;  /* 0x0000000000247947 */ /* 0x000fea0003800000 */
.L_x_7:
[----:B------:R-:W-:Y:S02]  /*0ca0*/  ULDC.64 UR4, c[0x0][0x588] ;  /* 0x0001620000047ab9 */ /* 0x000fe40000000a00 */
[----:B------:R-:W-:-:S04]  /*0cb0*/  ISETP.NE.U32.AND P0, PT, RZ, UR4, PT ;  /* 0x00000004ff007c0c */ /* 0x000fc8000bf05070 */
[----:B------:R-:W-:-:S13]  /*0cc0*/  ISETP.NE.AND.EX P0, PT, RZ, UR5, PT, P0 ;  /* 0x00000005ff007c0c */ /* 0x000fda000bf05300 */
[----:B------:R-:W-:Y:S05]  /*0cd0*/  @!P0 BRA `(.L_x_9) ;  /* 0x00000000000c8947 */ /* 0x000fea0003800000 */
[----:B------:R-:W0:Y:S02]  /*0ce0*/  LDC.64 R154, c[0x0][0x588] ;  /* 0x00016200ff9a7b82 */ /* 0x000e240000000a00 */
[----:B0-----:R1:W5:Y:S01]  /*0cf0*/  LDG.E R154, desc[UR36][R154.64] ;  /* 0x000000249a9a7981 */ /* 0x001362000c1e1900 */
[----:B------:R-:W-:Y:S05]  /*0d00*/  BRA `(.L_x_8) ;  /* 0x0000000000087947 */ /* 0x000fea0003800000 */
.L_x_9:
[----:B------:R-:W-:Y:S02]  /*0d10*/  ULDC UR4, c[0x0][0x580] ;  /* 0x0001600000047ab9 */ /* 0x000fe40000000800 */
[----:B------:R-:W-:-:S07]  /*0d20*/  IMAD.U32 R154, RZ, RZ, UR4 ;  /* 0x00000004ff9a7e24 */ /* 0x000fce000f8e00ff */
.L_x_8:
[----:B------:R-:W-:Y:S02]  /*0d30*/  ULDC.64 UR4, c[0x0][0x5a0] ;  /* 0x0001680000047ab9 */ /* 0x000fe40000000a00 */
[----:B------:R-:W-:-:S04]  /*0d40*/  ISETP.NE.U32.AND P0, PT, RZ, UR4, PT ;  /* 0x00000004ff007c0c */ /* 0x000fc8000bf05070 */
[----:B------:R-:W-:-:S13]  /*0d50*/  ISETP.NE.AND.EX P0, PT, RZ, UR5, PT, P0 ;  /* 0x00000005ff007c0c */ /* 0x000fda000bf05300 */
[----:B------:R-:W-:Y:S05]  /*0d60*/  @!P0 BRA `(.L_x_10) ;  /* 0x00000000001c8947 */ /* 0x000fea0003800000 */
[----:B0-----:R-:W0:Y:S02]  /*0d70*/  LDC.64 R4, c[0x0][0x5a0] ;  /* 0x00016800ff047b82 */ /* 0x001e240000000a00 */
[----:B0-----:R-:W2:Y:S02]  /*0d80*/  LDG.E.64 R4, desc[UR36][R4.64] ;  /* 0x0000002404047981 */ /* 0x001ea4000c1e1b00 */
[----:B--2---:R-:W-:-:S04]  /*0d90*/  ISETP.NE.U32.AND P0, PT, R4, RZ, PT ;  /* 0x000000ff0400720c */ /* 0x004fc80003f05070 */
[----:B------:R-:W-:-:S13]  /*0da0*/  ISETP.NE.AND.EX P0, PT, R5, RZ, PT, P0 ;  /* 0x000000ff0500720c */ /* 0x000fda0003f05300 */
[----:B------:R-:W-:Y:S05]  /*0db0*/  @!P0 BRA `(.L_x_10) ;  /* 0x0000000000088947 */ /* 0x000fea0003800000 */
[----:B-1----:R0:W5:Y:S01]  /*0dc0*/  LD.E R155, desc[UR36][R4.64] ;  /* 0x00000024049b7980 */ /* 0x002162000c101900 */
[----:B------:R-:W-:Y:S05]  /*0dd0*/  BRA `(.L_x_11) ;  /* 0x0000000000247947 */ /* 0x000fea0003800000 */
.L_x_10:
[----:B------:R-:W-:Y:S02]  /*0de0*/  ULDC.64 UR4, c[0x0][0x590] ;  /* 0x0001640000047ab9 */ /* 0x000fe40000000a00 */
[----:B------:R-:W-:-:S04]  /*0df0*/  ISETP.NE.U32.AND P0, PT, RZ, UR4, PT ;  /* 0x00000004ff007c0c */ /* 0x000fc8000bf05070 */
[----:B------:R-:W-:-:S13]  /*0e00*/  ISETP.NE.AND.EX P0, PT, RZ, UR5, PT, P0 ;  /* 0x00000005ff007c0c */ /* 0x000fda000bf05300 */
[----:B------:R-:W-:Y:S05]  /*0e10*/  @!P0 BRA `(.L_x_12) ;  /* 0x00000000000c8947 */ /* 0x000fea0003800000 */
[----:B0-----:R-:W1:Y:S02]  /*0e20*/  LDC.64 R4, c[0x0][0x590] ;  /* 0x00016400ff047b82 */ /* 0x001e640000000a00 */
[----:B-1----:R1:W5:Y:S01]  /*0e30*/  LDG.E R155, desc[UR36][R4.64] ;  /* 0x00000024049b7981 */ /* 0x002362000c1e1900 */
[----:B------:R-:W-:Y:S05]  /*0e40*/  BRA `(.L_x_11) ;  /* 0x0000000000087947 */ /* 0x000fea0003800000 */
.L_x_12:
[----:B------:R-:W-:Y:S02]  /*0e50*/  ULDC UR4, c[0x0][0x584] ;  /* 0x0001610000047ab9 */ /* 0x000fe40000000800 */
[----:B-1----:R-:W-:-:S07]  /*0e60*/  IMAD.U32 R155, RZ, RZ, UR4 ;  /* 0x00000004ff9b7e24 */ /* 0x002fce000f8e00ff */
.L_x_11:
[----:B------:R-:W-:-:S13]  /*0e70*/  LOP3.LUT P0, RZ, R0, 0xff, RZ, 0xc0, !PT ;  /* 0x000000ff00ff7812 */ /* 0x000fda000780c0ff */
[----:B------:R-:W-:Y:S05]  /*0e80*/  @!P0 EXIT ;  /* 0x000000000000894d */ /* 0x000fea0003800000 */
[----:B------:R-:W-:Y:S01]  /*0e90*/  ULDC UR4, c[0x0][0x28c] ;  /* 0x0000a30000047ab9 */ /* 0x000fe20000000800 */
[----:B------:R-:W-:Y:S01]  /*0ea0*/  LOP3.LUT R164, R19, 0x1, RZ, 0xfc, !PT ;  /* 0x0000000113a47812 */ /* 0x000fe200078efcff */
[----:B------:R-:W-:Y:S01]  /*0eb0*/  UIADD3 UR4, UR4, 0x3f, URZ ;  /* 0x0000003f04047890 */ /* 0x000fe2000fffe03f */
[----:B------:R-:W-:Y:S01]  /*0ec0*/  UMOV UR38, URZ ;  /* 0x0000003f00267c82 */ /* 0x000fe20008000000 */
[----:B------:R-:W-:Y:S02]  /*0ed0*/  UMOV UR39, URZ ;  /* 0x0000003f00277c82 */ /* 0x000fe40008000000 */
[----:B------:R-:W-:-:S04]  /*0ee0*/  USHF.R.S32.HI UR5, URZ, 0x1f, UR4 ;  /* 0x0000001f3f057899 */ /* 0x000fc80008011404 */
[----:B------:R-:W-:-:S04]  /*0ef0*/  ULEA.HI UR5, UR5, UR4, URZ, 0x6 ;  /* 0x0000000405057291 */ /* 0x000fc8000f8f303f */
[----:B------:R-:W-:-:S12]  /*0f00*/  USHF.R.S32.HI UR40, URZ, 0x6, UR5 ;  /* 0x000000063f287899 */ /* 0x000fd80008011405 */
.L_x_284:
[----:B------:R-:W-:Y:S01]  /*0f10*/  LOP3.LUT R0, R18, 0x80, RZ, 0xc0, !PT ;  /* 0x0000008012007812 */ /* 0x000fe200078ec0ff */
[----:B--2---:R-:W2:Y:S01]  /*0f20*/  S2UR UR7, SR_CgaCtaId ;  /* 0x00000000000779c3 */ /* 0x004ea20000008800 */
[----:B------:R-:W-:Y:S02]  /*0f30*/  UMOV UR6, 0x400 ;  /* 0x0000040000067882 */ /* 0x000fe40000000000 */
[----:B------:R-:W-:-:S06]  /*0f40*/  SHF.R.U32.HI R0, RZ, 0x7, R0 ;  /* 0x00000007ff007819 */ /* 0x000fcc0000011600 */
[----:B---3--:R-:W3:Y:S01]  /*0f50*/  SHFL.IDX PT, R0, R0, RZ, 0x1f ;  /* 0x00001fff00007589 */ /* 0x008ee200000e0000 */
[----:B--2---:R-:W-:Y:S01]  /*0f60*/  ULEA UR42, UR7, UR6, 0x18 ;  /* 0x00000006072a7291 */ /* 0x004fe2000f8ec03f */
[----:B---3--:R-:W-:-:S13]  /*0f70*/  R2UR UR4, R0 ;  /* 0x00000000000472ca */ /* 0x008fda00000e0000 */
[----:B------:R-:W-:-:S04]  /*0f80*/  ULEA.HI UR5, UR4, UR4, URZ, 0x1 ;  /* 0x0000000404057291 */ /* 0x000fc8000f8f083f */
[----:B------:R-:W-:-:S04]  /*0f90*/  ULOP3.LUT UR5, UR5, 0x7fffe, URZ, 0xc0, !UPT ;  /* 0x0007fffe05057892 */ /* 0x000fc8000f8ec03f */
[----:B------:R-:W-:-:S03]  /*0fa0*/  UIADD3 UR5, UR4, -UR5, URZ ;  /* 0x8000000504057290 */ /* 0x000fc6000fffe03f */
[----:B------:R-:W-:Y:S01]  /*0fb0*/  ULDC UR4, c[0x0][0x28c] ;  /* 0x0000a30000047ab9 */ /* 0x000fe20000000800 */
[----:B------:R-:W-:Y:S01]  /*0fc0*/  ULEA UR5, UR5, UR42, 0xd ;  /* 0x0000002a05057291 */ /* 0x000fe2000f8e683f */
[----:B------:R-:W-:-:S03]  /*0fd0*/  ISETP.LT.AND P0, PT, RZ, UR4, PT ;  /* 0x00000004ff007c0c */ /* 0x000fc6000bf01270 */
[----:B------:R-:W-:-:S04]  /*0fe0*/  UIADD3 UR5, UR5, 0x100, URZ ;  /* 0x0000010005057890 */ /* 0x000fc8000fffe03f */
[----:B------:R-:W-:-:S04]  /*0ff0*/  USHF.R.U32.HI UR5, URZ, 0x4, UR5 ;  /* 0x000000043f057899 */ /* 0x000fc80008011605 */
[----:B------:R-:W-:Y:S02]  /*1000*/  ULOP3.LUT UR41, UR5, 0x3fff, URZ, 0xc0, !UPT ;  /* 0x00003fff05297892 */ /* 0x000fe4000f8ec03f */
[----:B-1--45:R-:W-:Y:S10]  /*1010*/  @P0 BRA `(.L_x_13) ;  /* 0x0000000000400947 */ /* 0x032ff40003800000 */
[----:B------:R-:W-:Y:S01]  /*1020*/  MOV R0, 0x0 ;  /* 0x0000000000007802 */ /* 0x000fe20000000f00 */
[----:B------:R-:W-:Y:S01]  /*1030*/  ULDC.64 UR4, c[0x4][0x68] ;  /* 0x01001a0000047ab9 */ /* 0x000fe20000000a00 */
[----:B------:R-:W-:Y:S01]  /*1040*/  ULDC.64 UR6, c[0x4][0x8] ;  /* 0x0100020000067ab9 */ /* 0x000fe20000000a00 */
[----:B01----:R-:W-:Y:S01]  /*1050*/  IMAD.U32 R4, RZ, RZ, UR4 ;  /* 0x00000004ff047e24 */ /* 0x003fe2000f8e00ff */
[----:B------:R0:W1:Y:S01]  /*1060*/  LDC.64 R14, c[0x4][R0] ;  /* 0x01000000000e7b82 */ /* 0x0000620000000a00 */
[----:B------:R-:W-:Y:S01]  /*1070*/  IMAD.U32 R5, RZ, RZ, UR5 ;  /* 0x00000005ff057e24 */ /* 0x000fe2000f8e00ff */
[----:B------:R-:W-:Y:S01]  /*1080*/  ULDC.64 UR4, c[0x4][0x70] ;  /* 0x01001c0000047ab9 */ /* 0x000fe20000000a00 */
[----:B------:R-:W-:Y:S01]  /*1090*/  IMAD.U32 R10, RZ, RZ, UR6 ;  /* 0x00000006ff0a7e24 */ /* 0x000fe2000f8e00ff */
[----:B------:R-:W-:Y:S01]  /*10a0*/  MOV R6, UR4 ;  /* 0x0000000400067c02 */ /* 0x000fe20008000f00 */
[----:B------:R-:W-:Y:S02]  /*10b0*/  IMAD.U32 R7, RZ, RZ, UR5 ;  /* 0x00000005ff077e24 */ /* 0x000fe4000f8e00ff */
[----:B------:R-:W-:-:S02]  /*10c0*/  IMAD.U32 R11, RZ, RZ, UR7 ;  /* 0x00000007ff0b7e24 */ /* 0x000fc4000f8e00ff */
[----:B------:R-:W-:Y:S02]  /*10d0*/  IMAD.MOV.U32 R8, RZ, RZ, 0x1e1 ;  /* 0x000001e1ff087424 */ /* 0x000fe400078e00ff */
[----:B------:R-:W-:Y:S02]  /*10e0*/  IMAD.MOV.U32 R12, RZ, RZ, 0x1 ;  /* 0x00000001ff0c7424 */ /* 0x000fe400078e00ff */
[----:B0-----:R-:W-:-:S07]  /*10f0*/  IMAD.MOV.U32 R13, RZ, RZ, RZ ;  /* 0x000000ffff0d7224 */ /* 0x001fce00078e00ff */
[----:B------:R-:W-:-:S07]  /*1100*/  LEPC R20, `(.L_x_13) ;  /* 0x000000001014794e */ /* 0x000fce0000000000 */
[----:B-1---5:R-:W-:Y:S05]  /*1110*/  CALL.ABS.NOINC R14 ;  /* 0x000000000e007343 */ /* 0x022fea0003c00000 */
.L_x_13:
[----:B------:R-:W-:-:S13]  /*1120*/  ISETP.NE.AND P0, PT, R164, 0x3, PT ;  /* 0x00000003a400780c */ /* 0x000fda0003f05270 */
[----:B------:R-:W-:Y:S05]  /*1130*/  @!P0 BRA `(.L_x_14) ;  /* 0x0000000000048947 */ /* 0x000fea0003800000 */
[----:B------:R-:W-:Y:S01]  /*1140*/  BPT.TRAP 0x1 ;  /* 0x000000040000795c */ /* 0x000fe20000300000 */
.L_x_14:
[----:B------:R-:W-:Y:S01]  /*1150*/  IMAD.U32 R0, RZ, RZ, UR38 ;  /* 0x00000026ff007e24 */ /* 0x000fe2000f8e00ff */
[----:B------:R-:W-:-:S04]  /*1160*/  MOV R3, UR39 ;  /* 0x0000002700037c02 */ /* 0x000fc80008000f00 */
[----:B------:R-:W-:Y:S02]  /*1170*/  LEA R3, R3, UR42, 0x3 ;  /* 0x0000002a03037c11 */ /* 0x000fe4000f8e18ff */
[----:B------:R-:W-:-:S04]  /*1180*/  SHF.L.U32 R0, R0, 0x1f, RZ ;  /* 0x0000001f00007819 */ /* 0x000fc800000006ff */
[----:B------:R2:W3:Y:S01]  /*1190*/  SYNCS.PHASECHK.TRANS64.TRYWAIT P1, [R3+URZ], R0 ;  /* 0x00000000030075a7 */ /* 0x0004e2000802017f */
[----:B------:R-:W-:Y:S05]  /*11a0*/  @!P0 BRA `(.L_x_15) ;  /* 0x0000000000048947 */ /* 0x000fea0003800000 */
[----:B------:R-:W-:Y:S01]  /*11b0*/  BPT.TRAP 0x1 ;  /* 0x000000040000795c */ /* 0x000fe20000300000 */
.L_x_15:
[----:B---3--:R-:W-:Y:S05]  /*11c0*/  @P1 BRA `(.L_x_16) ;  /* 0x0000000000081947 */ /* 0x008fea0003800000 */
[----:B------:R-:W3:Y:S02]  /*11d0*/  SYNCS.PHASECHK.TRANS64.TRYWAIT P1, [R3+URZ], R0 ;  /* 0x00000000030075a7 */ /* 0x000ee4000802017f */
[----:B---3--:R-:W-:Y:S05]  /*11e0*/  @!P1 BRA `(.L_x_17) ;  /* 0x000000ac00dc9947 */ /* 0x008fea0003800000 */
.L_x_16:
[----:B------:R-:W-:-:S04]  /*11f0*/  UISETP.LT.AND UP0, UPT, UR40, 0x1, UPT ;  /* 0x000000012800788c */ /* 0x000fc8000bf01270 */
[----:B------:R-:W-:-:S04]  /*1200*/  USEL UR4, UR40, 0x1, UP0 ;  /* 0x0000000128047887 */ /* 0x000fc80008000000 */
[----:B------:R-:W-:-:S06]  /*1210*/  UIADD3 UR4, UR40, -UR4, URZ ;  /* 0x8000000428047290 */ /* 0x000fcc000fffe03f */
[----:B--23--:R-:W-:Y:S01]  /*1220*/  IMAD.U32 R0, RZ, RZ, UR4 ;  /* 0x00000004ff007e24 */ /* 0x00cfe2000f8e00ff */
[----:B------:R-:W-:Y:S05]  /*1230*/  WARPSYNC.ALL ;  /* 0x0000000000007948 */ /* 0x000fea0003800000 */
[----:B------:R-:W-:Y:S01]  /*1240*/  ISETP.GE.AND P1, PT, R0, 0x1, PT ;  /* 0x000000010000780c */ /* 0x000fe20003f26270 */
[----:B------:R-:W-:Y:S01]  /*1250*/  UIADD3 UR4, UR42, 0x18100, URZ ;  /* 0x000181002a047890 */ /* 0x000fe2000fffe03f */
[----:B------:R-:W-:Y:S01]  /*1260*/  WARPGROUP.ARRIVE ;  /* 0x00000000000079c5 */ /* 0x000fe20000000000 */
[----:B------:R-:W-:Y:S01]  /*1270*/  UMOV UR9, 0x40000040 ;  /* 0x4000004000097882 */ /* 0x000fe20000000000 */
[----:B------:R-:W-:Y:S01]  /*1280*/  UMOV UR11, 0x40000040 ;  /* 0x40000040000b7882 */ /* 0x000fe20000000000 */
[----:B------:R-:W-:-:S04]  /*1290*/  USHF.R.U32.HI UR4, URZ, 0x4, UR4 ;  /* 0x000000043f047899 */ /* 0x000fc80008011604 */
[----:B------:R-:W-:Y:S02]  /*12a0*/  ULOP3.LUT UR5, UR4, 0x3fff, URZ, 0xc0, !UPT ;  /* 0x00003fff04057892 */ /* 0x000fe4000f8ec03f */
[----:B------:R-:W-:Y:S02]  /*12b0*/  ULOP3.LUT UR4, UR41, 0x10000, URZ, 0xfc, !UPT ;  /* 0x0001000029047892 */ /* 0x000fe4000f8efc3f */
[----:B------:R-:W-:Y:S02]  /*12c0*/  ULOP3.LUT UR5, UR5, 0x10000, URZ, 0xfc, !UPT ;  /* 0x0001000005057892 */ /* 0x000fe4000f8efc3f */
[----:B------:R-:W-:Y:S02]  /*12d0*/  ULEA UR6, UR39, UR4, 0xb ;  /* 0x0000000427067291 */ /* 0x000fe4000f8e583f */
[----:B------:R-:W-:-:S05]  /*12e0*/  ULEA UR7, UR39, UR5, 0xa ;  /* 0x0000000527077291 */ /* 0x000fca000f8e503f */
[----:B------:R-:W-:Y:S02]  /*12f0*/  UMOV UR8, UR6 ;  /* 0x0000000600087c82 */ /* 0x000fe40008000000 */
[----:B------:R-:W-:Y:S02]  /*1300*/  UMOV UR10, UR7 ;  /* 0x00000007000a7c82 */ /* 0x000fe40008000000 */
[----:B------:R-:W-:Y:S01]  /*1310*/  HGMMA.64x128x16.F32 R88, gdesc[UR8], RZ, !UPT, gsb0 ;  /* 0x01e00000085879f0 */ /* 0x000fe2000c0008ff */
[----:B------:R-:W-:Y:S01]  /*1320*/  UIADD3 UR8, UR6, 0x400, URZ ;  /* 0x0000040006087890 */ /* 0x000fe2000fffe03f */
[----:B------:R-:W-:Y:S01]  /*1330*/  UMOV UR9, 0x40000040 ;  /* 0x4000004000097882 */ /* 0x000fe20000000000 */
[----:B------:R-:W-:Y:S02]  /*1340*/  WARPGROUP.DEPBAR.LE gsb0, 0x0 ;  /* 0x00008000000079c5 */ /* 0x000fe40000010000 */
[----:B------:R-:W-:-:S07]  /*1350*/  WARPGROUP.ARRIVE ;  /* 0x00000000000079c5 */ /* 0x000fce0000000000 */
[----:B------:R-:W-:Y:S01]  /*1360*/  HGMMA.64x128x16.F32 R24, gdesc[UR8], RZ, !UPT, gsb0 ;  /* 0x01e00000081879f0 */ /* 0x000fe2000c0008ff */
[----:B------:R-:W-:Y:S02]  /*1370*/  UIADD3 UR8, UR6, 0x2, URZ ;  /* 0x0000000206087890 */ /* 0x000fe4000fffe03f */
[----:B------:R-:W-:Y:S01]  /*1380*/  UIADD3 UR10, UR7, 0x2, URZ ;  /* 0x00000002070a7890 */ /* 0x000fe2000fffe03f */
[----:B------:R-:W-:Y:S01]  /*1390*/  UMOV UR9, 0x40000040 ;  /* 0x4000004000097882 */ /* 0x000fe20000000000 */
[----:B------:R-:W-:Y:S01]  /*13a0*/  UMOV UR11, 0x40000040 ;  /* 0x40000040000b7882 */ /* 0x000fe20000000000 */
[----:B------:R-:W-:Y:S02]  /*13b0*/  WARPGROUP.DEPBAR.LE gsb0, 0x0 ;  /* 0x00008000000079c5 */ /* 0x000fe40000010000 */
[----:B------:R-:W-:-:S06]  /*13c0*/  WARPGROUP.ARRIVE ;  /* 0x00000000000079c5 */ /* 0x000fcc0000000000 */
[----:B------:R-:W-:Y:S01]  /*13d0*/  HGMMA.64x128x16.F32 R88, gdesc[UR8], R88, gsb0 ;  /* 0x01e00000085879f0 */ /* 0x000fe20008000858 */
[----:B------:R-:W-:Y:S01]  /*13e0*/  UIADD3 UR8, UR6, 0x402, URZ ;  /* 0x0000040206087890 */ /* 0x000fe2000fffe03f */
[----:B------:R-:W-:Y:S01]  /*13f0*/  UMOV UR9, 0x40000040 ;  /* 0x4000004000097882 */ /* 0x000fe20000000000 */
[----:B------:R-:W-:Y:S02]  /*1400*/  WARPGROUP.DEPBAR.LE gsb0, 0x0 ;  /* 0x00008000000079c5 */ /* 0x000fe40000010000 */
[----:B------:R-:W-:-:S07]  /*1410*/  WARPGROUP.ARRIVE ;  /* 0x00000000000079c5 */ /* 0x000fce0000000000 */
[----:B------:R-:W-:Y:S01]  /*1420*/  HGMMA.64x128x16.F32 R24, gdesc[UR8], R24, gsb0 ;  /* 0x01e00000081879f0 */ /* 0x000fe20008000818 */
        /* <DEDUP_REMOVED lines=23> */
[----:B------:R-:W-:Y:S03]  /*15a0*/  HGMMA.64x128x16.F32 R24, gdesc[UR8], R24, gsb0 ;  /* 0x01e00000081879f0 */ /* 0x000fe60008000818 */
[----:B------:R-:W-:Y:S02]  /*15b0*/  WARPGROUP.DEPBAR.LE gsb0, 0x0 ;  /* 0x00008000000079c5 */ /* 0x000fe40000010000 */
[----:B------:R-:W-:Y:S05]  /*15c0*/  @!P1 BRA `(.L_x_18) ;  /* 0x0000000400689947 */ /* 0x000fea0003800000 */
[----:B------:R-:W-:-:S04]  /*15d0*/  UIADD3 UR6, UR39, 0x1, URZ ;  /* 0x0000000127067890 */ /* 0x000fc8000fffe03f */
[----:B------:R-:W-:-:S04]  /*15e0*/  UISETP.NE.AND UP0, UPT, UR6, 0x3, UPT ;  /* 0x000000030600788c */ /* 0x000fc8000bf05270 */
[----:B------:R-:W-:Y:S02]  /*15f0*/  USEL UR7, URZ, 0x1, UP0 ;  /* 0x000000013f077887 */ /* 0x000fe40008000000 */
[----:B------:R-:W-:Y:S02]  /*1600*/  USEL UR6, UR6, URZ, UP0 ;  /* 0x0000003f06067287 */ /* 0x000fe40008000000 */
[----:B------:R-:W-:-:S06]  /*1610*/  ULOP3.LUT UR7, UR38, UR7, URZ, 0x3c, !UPT ;  /* 0x0000000726077292 */ /* 0x000fcc000f8e3c3f */
[----:B01----:R-:W-:Y:S01]  /*1620*/  IMAD.U32 R5, RZ, RZ, UR7 ;  /* 0x00000007ff057e24 */ /* 0x003fe2000f8e00ff */
[----:B------:R-:W-:-:S06]  /*1630*/  UMOV UR7, UR39 ;  /* 0x0000002700077c82 */ /* 0x000fcc0008000000 */
.L_x_25:
[----:B01----:R-:W-:Y:S05]  /*1640*/  @!P0 BRA `(.L_x_19) ;  /* 0x0000000000048947 */ /* 0x003fea0003800000 */
[----:B------:R-:W-:Y:S01]  /*1650*/  BPT.TRAP 0x1 ;  /* 0x000000040000795c */ /* 0x000fe20000300000 */
.L_x_19:
[----:B------:R-:W0:Y:S01]  /*1660*/  S2UR UR9, SR_CgaCtaId ;  /* 0x00000000000979c3 */ /* 0x000e220000008800 */
[----:B------:R-:W-:Y:S01]  /*1670*/  UMOV UR8, 0x400 ;  /* 0x0000040000087882 */ /* 0x000fe20000000000 */
[----:B------:R-:W-:Y:S01]  /*1680*/  SHF.L.U32 R3, R5, 0x1f, RZ ;  /* 0x0000001f05037819 */ /* 0x000fe200000006ff */
[----:B0-----:R-:W-:-:S04]  /*1690*/  ULEA UR14, UR9, UR8, 0x18 ;  /* 0x00000008090e7291 */ /* 0x001fc8000f8ec03f */
[----:B------:R-:W-:-:S09]  /*16a0*/  ULEA UR8, UR6, UR14, 0x3 ;  /* 0x0000000e06087291 */ /* 0x000fd2000f8e183f */
[----:B------:R0:W1:Y:S01]  /*16b0*/  SYNCS.PHASECHK.TRANS64.TRYWAIT P1, [UR8], R3 ;  /* 0x00000003ff0075a7 */ /* 0x0000620008020148 */
[----:B------:R-:W-:Y:S05]  /*16c0*/  @!P0 BRA `(.L_x_20) ;  /* 0x0000000000048947 */ /* 0x000fea0003800000 */
[----:B------:R-:W-:Y:S01]  /*16d0*/  BPT.TRAP 0x1 ;  /* 0x000000040000795c */ /* 0x000fe20000300000 */
.L_x_20:
[----:B-1----:R-:W-:Y:S05]  /*16e0*/  @P1 BRA `(.L_x_21) ;  /* 0x0000000000081947 */ /* 0x002fea0003800000 */
[----:B------:R-:W1:Y:S02]  /*16f0*/  SYNCS.PHASECHK.TRANS64.TRYWAIT P1, [UR8], R3 ;  /* 0x00000003ff0075a7 */ /* 0x000e640008020148 */
[----:B-1----:R-:W-:Y:S05]  /*1700*/  @!P1 BRA `(.L_x_22) ;  /* 0x000000a800a89947 */ /* 0x002fea0003800000 */
.L_x_21:
[----:B------:R-:W-:Y:S01]  /*1710*/  ULEA UR12, UR6, UR4, 0xb ;  /* 0x00000004060c7291 */ /* 0x000fe2000f8e583f */
[----:B------:R-:W-:Y:S01]  /*1720*/  WARPGROUP.ARRIVE ;  /* 0x00000000000079c5 */ /* 0x000fe20000000000 */
[----:B------:R-:W-:Y:S01]  /*1730*/  ULEA UR13, UR6, UR5, 0xa ;  /* 0x00000005060d7291 */ /* 0x000fe2000f8e503f */
[----:B------:R-:W-:Y:S01]  /*1740*/  UMOV UR9, 0x40000040 ;  /* 0x4000004000097882 */ /* 0x000fe20000000000 */
[----:B------:R-:W-:-:S03]  /*1750*/  UMOV UR11, 0x40000040 ;  /* 0x40000040000b7882 */ /* 0x000fc60000000000 */
[----:B------:R-:W-:Y:S02]  /*1760*/  UMOV UR8, UR12 ;  /* 0x0000000c00087c82 */ /* 0x000fe40008000000 */
[----:B------:R-:W-:Y:S02]  /*1770*/  UMOV UR10, UR13 ;  /* 0x0000000d000a7c82 */ /* 0x000fe40008000000 */
        /* <DEDUP_REMOVED lines=44> */
[----:B------:R-:W-:Y:S01]  /*1a40*/  BPT.TRAP 0x1 ;  /* 0x000000040000795c */ /* 0x000fe20000300000 */
.L_x_23:
[----:B------:R-:W-:Y:S01]  /*1a50*/  ULEA UR8, UR7, UR14, 0x3 ;  /* 0x0000000e07087291 */ /* 0x000fe2000f8e183f */
[----:B------:R-:W-:-:S03]  /*1a60*/  ISETP.GT.U32.AND P1, PT, R19, 0x1, PT ;  /* 0x000000011300780c */ /* 0x000fc60003f24070 */
[----:B------:R-:W-:-:S04]  /*1a70*/  UIADD3 UR8, UR8, 0x18, URZ ;  /* 0x0000001808087890 */ /* 0x000fc8000fffe03f */
[----:B------:R-:W-:-:S09]  /*1a80*/  UPRMT UR8, URZ, 0x654, UR8 ;  /* 0x000006543f087896 */ /* 0x000fd20008000008 */
[----:B------:R-:W-:Y:S01]  /*1a90*/  SYNCS.ARRIVE.TRANS64.RED.A1T0 RZ, [UR8], RZ ;  /* 0x000000ffffff79a7 */ /* 0x000fe20008100408 */
[----:B------:R-:W-:Y:S05]  /*1aa0*/  @P1 BRA `(.L_x_24) ;  /* 0x0000000000041947 */ /* 0x000fea0003800000 */
[----:B------:R-:W-:Y:S01]  /*1ab0*/  BPT.TRAP 0x1 ;  /* 0x000000040000795c */ /* 0x000fe20000300000 */
.L_x_24:
[----:B------:R-:W-:Y:S01]  /*1ac0*/  UIADD3 UR6, UR6, 0x1, URZ ;  /* 0x0000000106067890 */ /* 0x000fe2000fffe03f */
[C---:B------:R-:W-:Y:S01]  /*1ad0*/  ISETP.GT.AND P1, PT, R0.reuse, 0x1, PT ;  /* 0x000000010000780c */ /* 0x040fe20003f24270 */
[----:B------:R-:W-:Y:S01]  /*1ae0*/  UIADD3 UR7, UR7, 0x1, URZ ;  /* 0x0000000107077890 */ /* 0x000fe2000fffe03f */
[----:B------:R-:W-:Y:S01]  /*1af0*/  VIADD R0, R0, 0xffffffff ;  /* 0xffffffff00007836 */ /* 0x000fe20000000000 */
[----:B------:R-:W-:Y:S02]  /*1b00*/  UISETP.NE.AND UP0, UPT, UR6, 0x3, UPT ;  /* 0x000000030600788c */ /* 0x000fe4000bf05270 */
[----:B------:R-:W-:Y:S02]  /*1b10*/  UISETP.NE.AND UP1, UPT, UR7, 0x3, UPT ;  /* 0x000000030700788c */ /* 0x000fe4000bf25270 */
[----:B------:R-:W-:Y:S02]  /*1b20*/  USEL UR8, URZ, 0x1, UP0 ;  /* 0x000000013f087887 */ /* 0x000fe40008000000 */
[----:B------:R-:W-:-:S02]  /*1b30*/  USEL UR6, UR6, URZ, UP0 ;  /* 0x0000003f06067287 */ /* 0x000fc40008000000 */
[----:B------:R-:W-:Y:S02]  /*1b40*/  USEL UR7, UR7, URZ, UP1 ;  /* 0x0000003f07077287 */ /* 0x000fe40008800000 */
[----:B------:R-:W-:Y:S01]  /*1b50*/  LOP3.LUT R5, R5, UR8, RZ, 0x3c, !PT ;  /* 0x0000000805057c12 */ /* 0x000fe2000f8e3cff */
[----:B------:R-:W-:Y:S09]  /*1b60*/  @P1 BRA `(.L_x_25) ;  /* 0xfffffff800b41947 */ /* 0x000ff2000383ffff */
.L_x_18:
[----:B------:R-:W2:Y:S02]  /*1b70*/  LDC R0, c[0x0][0x28c] ;  /* 0x0000a300ff007b82 */ /* 0x000ea40000000800 */
[----:B--2---:R-:W-:-:S13]  /*1b80*/  ISETP.GE.AND P1, PT, R0, 0x1, PT ;  /* 0x000000010000780c */ /* 0x004fda0003f26270 */
[----:B------:R-:W-:Y:S05]  /*1b90*/  @!P1 BRA `(.L_x_26) ;  /* 0x0000000000489947 */ /* 0x000fea0003800000 */
[----:B------:R-:W-:Y:S05]  /*1ba0*/  @!P0 BRA `(.L_x_27) ;  /* 0x0000000000048947 */ /* 0x000fea0003800000 */
[----:B------:R-:W-:Y:S01]  /*1bb0*/  BPT.TRAP 0x1 ;  /* 0x000000040000795c */ /* 0x000fe20000300000 */
.L_x_27:
[----:B------:R-:W2:Y:S01]  /*1bc0*/  S2UR UR7, SR_CgaCtaId ;  /* 0x00000000000779c3 */ /* 0x000ea20000008800 */
[----:B------:R-:W-:Y:S01]  /*1bd0*/  UISETP.LT.AND UP0, UPT, UR40, 0x1, UPT ;  /* 0x000000012800788c */ /* 0x000fe2000bf01270 */
[----:B------:R-:W-:-:S03]  /*1be0*/  ISETP.GT.U32.AND P0, PT, R19, 0x1, PT ;  /* 0x000000011300780c */ /* 0x000fc60003f04070 */
[----:B------:R-:W-:-:S04]  /*1bf0*/  USEL UR6, UR40, 0x1, UP0 ;  /* 0x0000000128067887 */ /* 0x000fc80008000000 */
[----:B------:R-:W-:-:S04]  /*1c00*/  UIADD3 UR6, UR39, UR40, -UR6 ;  /* 0x0000002827067290 */ /* 0x000fc8000fffe806 */
[----:B------:R-:W-:-:S04]  /*1c10*/  UIMAD.WIDE.U32 UR4, UR6, -0x55555555, URZ ;  /* 0xaaaaaaab060478a5 */ /* 0x000fc8000f8e003f */
[----:B------:R-:W-:-:S03]  /*1c20*/  USHF.R.U32.HI UR4, URZ, 0x1, UR5 ;  /* 0x000000013f047899 */ /* 0x000fc60008011605 */
[----:B------:R-:W-:Y:S01]  /*1c30*/  UMOV UR5, 0x400 ;  /* 0x0000040000057882 */ /* 0x000fe20000000000 */
[----:B------:R-:W-:Y:S02]  /*1c40*/  UIMAD UR6, UR4, -0x3, UR6 ;  /* 0xfffffffd040678a4 */ /* 0x000fe4000f8e0206 */
[----:B--2---:R-:W-:-:S04]  /*1c50*/  ULEA UR5, UR7, UR5, 0x18 ;  /* 0x0000000507057291 */ /* 0x004fc8000f8ec03f */
[----:B------:R-:W-:-:S04]  /*1c60*/  ULEA UR6, UR6, UR5, 0x3 ;  /* 0x0000000506067291 */ /* 0x000fc8000f8e183f */
[----:B------:R-:W-:-:S04]  /*1c70*/  UIADD3 UR6, UR6, 0x18, URZ ;  /* 0x0000001806067890 */ /* 0x000fc8000fffe03f */
[----:B------:R-:W-:-:S09]  /*1c80*/  UPRMT UR6, URZ, 0x654, UR6 ;  /* 0x000006543f067896 */ /* 0x000fd20008000006 */
[----:B------:R-:W-:Y:S01]  /*1c90*/  SYNCS.ARRIVE.TRANS64.RED.A1T0 RZ, [UR6], RZ ;  /* 0x000000ffffff79a7 */ /* 0x000fe20008100406 */
[----:B------:R-:W-:Y:S05]  /*1ca0*/  @P0 BRA `(.L_x_26) ;  /* 0x0000000000040947 */ /* 0x000fea0003800000 */
[----:B------:R-:W-:Y:S01]  /*1cb0*/  BPT.TRAP 0x1 ;  /* 0x000000040000795c */ /* 0x000fe20000300000 */
.L_x_26:
[----:B------:R-:W2:Y:S01]  /*1cc0*/  LDC R6, c[0x0][0x288] ;  /* 0x0000a200ff067b82 */ /* 0x000ea20000000800 */
[----:B01----:R-:W-:Y:S01]  /*1cd0*/  LOP3.LUT R4, R18, 0x60, RZ, 0xc0, !PT ;  /* 0x0000006012047812 */ /* 0x003fe200078ec0ff */
[----:B------:R-:W-:Y:S01]  /*1ce0*/  IMAD.SHL.U32 R13, R153, 0x80, RZ ;  /* 0x00000080990d7824 */ /* 0x000fe200078e00ff */
[----:B------:R-:W-:Y:S01]  /*1cf0*/  UIADD3 UR39, UR40, UR39, URZ ;  /* 0x0000002728277290 */ /* 0x000fe2000fffe03f */
[----:B------:R-:W-:Y:S01]  /*1d00*/  SHF.R.U32.HI R3, RZ, 0x2, R18 ;  /* 0x00000002ff037819 */ /* 0x000fe20000011612 */
[----:B------:R-:W-:Y:S01]  /*1d10*/  IMAD.SHL.U32 R15, R152, 0x100, RZ ;  /* 0x00000100980f7824 */ /* 0x000fe200078e00ff */
[----:B------:R-:W-:Y:S01]  /*1d20*/  SHF.R.U32.HI R10, RZ, 0x1, R4 ;  /* 0x00000001ff0a7819 */ /* 0x000fe20000011604 */
[----:B------:R-:W-:Y:S01]  /*1d30*/  UISETP.GT.U32.AND UP0, UPT, UR39, 0x2, UPT ;  /* 0x000000022700788c */ /* 0x000fe2000bf04070 */
[----:B------:R-:W-:Y:S01]  /*1d40*/  LOP3.LUT R4, R18, 0x3, RZ, 0xc0, !PT ;  /* 0x0000000312047812 */ /* 0x000fe200078ec0ff */
[----:B------:R-:W-:Y:S01]  /*1d50*/  ULDC UR7, c[0x0][0x284] ;  /* 0x0000a10000077ab9 */ /* 0x000fe20000000800 */
[----:B------:R-:W-:Y:S01]  /*1d60*/  LOP3.LUT R0, R22, 0x1, RZ, 0xc0, !PT ;  /* 0x0000000116007812 */ /* 0x000fe200078ec0ff */
[----:B------:R-:W-:Y:S01]  /*1d70*/  UISETP.LT.U32.AND UP0, UPT, UR40, 0x3, UP0 ;  /* 0x000000032800788c */ /* 0x000fe20008701070 */
[----:B------:R-:W-:Y:S01]  /*1d80*/  LOP3.LUT R3, R3, 0x7, RZ, 0xc0, !PT ;  /* 0x0000000703037812 */ /* 0x000fe200078ec0ff */
[----:B------:R-:W-:Y:S01]  /*1d90*/  UISETP.GE.U32.AND UP1, UPT, UR40, 0x3, UPT ;  /* 0x000000032800788c */ /* 0x000fe2000bf26070 */
[----:B------:R-:W-:Y:S01]  /*1da0*/  SHF.R.S32.HI R21, RZ, 0x1f, R23 ;  /* 0x0000001fff157819 */ /* 0x000fe20000011417 */
[----:B------:R-:W-:Y:S01]  /*1db0*/  IMAD.SHL.U32 R8, R0, 0x40, RZ ;  /* 0x0000004000087824 */ /* 0x000fe200078e00ff */
[----:B------:R-:W-:Y:S01]  /*1dc0*/  IADD3 R5, RZ, -R10, -R3 ;  /* 0x8000000aff057210 */ /* 0x000fe20007ffe803 */
[----:B------:R-:W-:Y:S01]  /*1dd0*/  ULDC.64 UR8, c[0x0][0x5d0] ;  /* 0x0001740000087ab9 */ /* 0x000fe20000000a00 */
[----:B------:R-:W-:-:S02]  /*1de0*/  UIMAD.WIDE.U32 UR4, UR39, -0x55555555, URZ ;  /* 0xaaaaaaab270478a5 */ /* 0x000fc4000f8e003f */
[----:B------:R-:W-:Y:S01]  /*1df0*/  USEL UR6, URZ, 0x1, !UP0 ;  /* 0x000000013f067887 */ /* 0x000fe2000c000000 */
[----:B------:R-:W-:Y:S01]  /*1e00*/  LOP3.LUT R3, R8, 0x40, R3, 0xe2, !PT ;  /* 0x0000004008037812 */ /* 0x000fe200078ee203 */
[----:B------:R-:W-:Y:S01]  /*1e10*/  IMAD.WIDE R8, R152, 0x100, RZ ;  /* 0x0000010098087825 */ /* 0x000fe200078e02ff */
[----:B------:R-:W-:Y:S01]  /*1e20*/  USHF.R.U32.HI UR4, URZ, 0x1, UR5 ;  /* 0x000000013f047899 */ /* 0x000fe20008011605 */
[----:B--2---:R-:W-:Y:S01]  /*1e30*/  ISETP.GE.AND P0, PT, R13, R6, PT ;  /* 0x000000060d00720c */ /* 0x004fe20003f06270 */
[----:B------:R-:W-:Y:S01]  /*1e40*/  ULOP3.LUT UR38, UR38, UR6, URZ, 0x3c, !UPT ;  /* 0x0000000626267292 */ /* 0x000fe2000f8e3c3f */
[----:B------:R-:W-:Y:S01]  /*1e50*/  IMAD R12, R4, -0x2, R6 ;  /* 0xfffffffe040c7824 */ /* 0x000fe200078e0206 */
[----:B------:R-:W-:Y:S01]  /*1e60*/  SHF.L.U32 R6, R18, 0x1, RZ ;  /* 0x0000000112067819 */ /* 0x000fe200000006ff */
[----:B------:R-:W-:Y:S01]  /*1e70*/  IMAD R4, R21, UR8, RZ ;  /* 0x0000000815047c24 */ /* 0x000fe2000f8e02ff */
[----:B------:R-:W-:Y:S01]  /*1e80*/  ISETP.GE.OR P0, PT, R15, UR7, P0 ;  /* 0x000000070f007c0c */ /* 0x000fe20008706670 */
[----:B------:R-:W-:Y:S01]  /*1e90*/  IMAD R0, R0, -0x40, R5 ;  /* 0xffffffc000007824 */ /* 0x000fe200078e0205 */
[----:B------:R-:W-:Y:S01]  /*1ea0*/  LOP3.LUT R6, R13, 0x6, R6, 0xf8, !PT ;  /* 0x000000060d067812 */ /* 0x000fe200078ef806 */
[----:B------:R-:W-:Y:S01]  /*1eb0*/  IMAD R11, R23, UR9, R4 ;  /* 0x00000009170b7c24 */ /* 0x000fe2000f8e0204 */
[----:B------:R-:W-:Y:S01]  /*1ec0*/  LOP3.LUT R153, R8, R3, R10, 0xfe, !PT ;  /* 0x0000000308997212 */ /* 0x000fe200078efe0a */
[----:B------:R-:W-:Y:S01]  /*1ed0*/  UIMAD UR39, UR4, -0x3, UR39 ;  /* 0xfffffffd042778a4 */ /* 0x000fe2000f8e0227 */
[----:B------:R-:W-:Y:S01]  /*1ee0*/  SHF.R.S32.HI R7, RZ, 0x1f, R6 ;  /* 0x0000001fff077819 */ /* 0x000fe20000011406 */
[----:B------:R-:W-:Y:S01]  /*1ef0*/  @UP1 ULOP3.LUT UR38, UR38, 0x1, UR4, 0x78, !UPT ;  /* 0x0000000126261892 */ /* 0x000fe2000f8e7804 */
[----:B------:R-:W-:Y:S01]  /*1f00*/  IADD3 R3, -R15, UR7, R0 ;  /* 0x000000070f037c10 */ /* 0x000fe2000fffe100 */
[----:B------:R-:W-:-:S02]  /*1f10*/  IMAD.IADD R0, R12, 0x1, -R13 ;  /* 0x000000010c007824 */ /* 0x000fc400078e0a0d */
[----:B------:R-:W-:-:S04]  /*1f20*/  IMAD.WIDE.U32 R4, R23, UR8, R6 ;  /* 0x0000000817047c25 */ /* 0x000fc8000f8e0006 */
[----:B------:R-:W-:Y:S02]  /*1f30*/  IMAD.IADD R11, R5, 0x1, R11 ;  /* 0x00000001050b7824 */ /* 0x000fe400078e020b */
[----:B------:R-:W-:Y:S02]  /*1f40*/  IMAD.MOV.U32 R152, RZ, RZ, -0x1 ;  /* 0xffffffffff987424 */ /* 0x000fe400078e00ff */
[----:B------:R-:W-:Y:S01]  /*1f50*/  IMAD.MOV.U32 R10, RZ, RZ, R4 ;  /* 0x000000ffff0a7224 */ /* 0x000fe200078e0004 */
[----:B------:R-:W-:Y:S06]  /*1f60*/  @P0 BRA `(.L_x_28) ;  /* 0x00000084006c0947 */ /* 0x000fec0003800000 */
[----:B------:R-:W0:Y:S01]  /*1f70*/  LDC.64 R4, c[0x0][0x5c8] ;  /* 0x00017200ff047b82 */ /* 0x000e220000000a00 */
[----:B-----5:R-:W-:Y:S01]  /*1f80*/  FSETP.NEU.AND P0, PT, R155, RZ, PT ;  /* 0x000000ff9b00720b */ /* 0x020fe20003f0d000 */
[----:B------:R-:W-:Y:S01]  /*1f90*/  BSSY B0, `(.L_x_28) ;  /* 0x0000858000007945 */ /* 0x000fe20003800000 */
[----:B------:R-:W-:-:S04]  /*1fa0*/  ISETP.GT.AND P3, PT, R3, RZ, PT ;  /* 0x000000ff0300720c */ /* 0x000fc80003f64270 */
[----:B------:R-:W-:Y:S01]  /*1fb0*/  ISETP.GT.AND P1, PT, R0, RZ, P3 ;  /* 0x000000ff0000720c */ /* 0x000fe20001f24270 */
[-C--:B0-----:R-:W-:Y:S02]  /*1fc0*/  IMAD R12, R9, R4.reuse, RZ ;  /* 0x00000004090c7224 */ /* 0x081fe400078e02ff */
[----:B------:R-:W-:-:S04]  /*1fd0*/  IMAD.WIDE.U32 R166, R153, R4, R10 ;  /* 0x0000000499a67225 */ /* 0x000fc800078e000a */
[----:B------:R-:W-:-:S04]  /*1fe0*/  IMAD R11, R153, R5, R12 ;  /* 0x00000005990b7224 */ /* 0x000fc800078e020c */
[----:B------:R-:W-:Y:S01]  /*1ff0*/  IMAD.IADD R169, R167, 0x1, R11 ;  /* 0x00000001a7a97824 */ /* 0x000fe200078e020b */
[----:B------:R-:W-:Y:S06]  /*2000*/  @!P0 BRA `(.L_x_29) ;  /* 0x00000060000c8947 */ /* 0x000fec0003800000 */
[----:B------:R-:W0:Y:S01]  /*2010*/  LDC.64 R12, c[0x0][0x5b8] ;  /* 0x00016e00ff0c7b82 */ /* 0x000e220000000a00 */
[----:B------:R-:W-:-:S07]  /*2020*/  ULDC.64 UR4, c[0x0][0x5c0] ;  /* 0x0001700000047ab9 */ /* 0x000fce0000000a00 */
[----:B------:R-:W1:Y:S08]  /*2030*/  LDC.64 R14, c[0x0][0x5b0] ;  /* 0x00016c00ff0e7b82 */ /* 0x000e700000000a00 */
[----:B------:R-:W2:Y:S01]  /*2040*/  LDC.64 R10, c[0x0][0x5a8] ;  /* 0x00016a00ff0a7b82 */ /* 0x000ea20000000a00 */
[----:B0-----:R-:W-:-:S04]  /*2050*/  IMAD R20, R21, R12, RZ ;  /* 0x0000000c15147224 */ /* 0x001fc800078e02ff */
[C---:B------:R-:W-:Y:S02]  /*2060*/  IMAD R13, R23.reuse, R13, R20 ;  /* 0x0000000d170d7224 */ /* 0x040fe400078e0214 */
[----:B------:R-:W-:-:S04]  /*2070*/  IMAD.WIDE.U32 R20, R23, R12, R6 ;  /* 0x0000000c17147225 */ /* 0x000fc800078e0006 */
[----:B-1----:R-:W-:Y:S01]  /*2080*/  IMAD R156, R9, R14, RZ ;  /* 0x0000000e099c7224 */ /* 0x002fe200078e02ff */
[----:B------:R-:W-:-:S03]  /*2090*/  IADD3 R157, R21, R13, RZ ;  /* 0x0000000d159d7210 */ /* 0x000fc60007ffe0ff */
[----:B------:R-:W-:Y:S02]  /*20a0*/  IMAD R167, R153, R15, R156 ;  /* 0x0000000f99a77224 */ /* 0x000fe400078e029c */
[----:B------:R-:W-:-:S04]  /*20b0*/  IMAD.MOV.U32 R156, RZ, RZ, R20 ;  /* 0x000000ffff9c7224 */ /* 0x000fc800078e0014 */
[----:B------:R-:W-:-:S04]  /*20c0*/  IMAD.WIDE.U32 R158, R153, R14, R156 ;  /* 0x0000000e999e7225 */ /* 0x000fc800078e009c */
[----:B------:R-:W-:Y:S01]  /*20d0*/  IMAD.IADD R159, R159, 0x1, R167 ;  /* 0x000000019f9f7824 */ /* 0x000fe200078e02a7 */
[----:B--2---:R-:W-:-:S04]  /*20e0*/  LEA R160, P0, R158, R10, 0x1 ;  /* 0x0000000a9ea07211 */ /* 0x004fc800078008ff */
[----:B------:R-:W-:-:S05]  /*20f0*/  LEA.HI.X R161, R158, R11, R159, 0x1, P0 ;  /* 0x0000000b9ea17211 */ /* 0x000fca00000f0c9f */
[----:B------:R-:W2:Y:S01]  /*2100*/  @P1 LDG.E.LTC128B.U16 R165, desc[UR36][R160.64] ;  /* 0x00000024a0a51981 */ /* 0x000ea2000c1e1520 */
[----:B------:R-:W-:Y:S01]  /*2110*/  IMAD.WIDE.U32 R162, R153, R14, R6 ;  /* 0x0000000e99a27225 */ /* 0x000fe200078e0006 */
[----:B------:R-:W-:Y:S01]  /*2120*/  ISETP.GT.AND P2, PT, R0, 0x1, P3 ;  /* 0x000000010000780c */ /* 0x000fe20001f44270 */
[----:B------:R-:W-:Y:S02]  /*2130*/  BSSY B1, `(.L_x_30) ;  /* 0x0000012000017945 */ /* 0x000fe40003800000 */
[----:B------:R-:W-:Y:S02]  /*2140*/  IMAD.IADD R163, R167, 0x1, R163 ;  /* 0x00000001a7a37824 */ /* 0x000fe400078e02a3 */
[----:B------:R-:W-:-:S04]  /*2150*/  IMAD.WIDE.U32 R162, R23, R12, R162 ;  /* 0x0000000c17a27225 */ /* 0x000fc800078e00a2 */
[----:B--2---:R-:W-:-:S05]  /*2160*/  HADD2.F32 R158, -RZ, R165.H0_H0 ;  /* 0x200000a5ff9e7230 */ /* 0x004fca0000004100 */
[----:B------:R-:W-:Y:S01]  /*2170*/  FMUL R159, R158, R155 ;  /* 0x0000009b9e9f7220 */ /* 0x000fe20000400000 */
[----:B------:R-:W-:-:S03]  /*2180*/  LEA R158, P0, R166, UR4, 0x1 ;  /* 0x00000004a69e7c11 */ /* 0x000fc6000f8008ff */
[----:B------:R-:W-:Y:S01]  /*2190*/  FFMA R159, R88, R154, R159 ;  /* 0x0000009a589f7223 */ /* 0x000fe2000000009f */
[----:B------:R-:W-:-:S04]  /*21a0*/  IMAD.IADD R88, R13, 0x1, R163 ;  /* 0x000000010d587824 */ /* 0x000fc800078e02a3 */
[----:B------:R-:W-:Y:S02]  /*21b0*/  F2FP.F16.F32.PACK_AB R161, RZ, R159 ;  /* 0x0000009fffa1723e */ /* 0x000fe400000000ff */
[----:B------:R-:W-:Y:S02]  /*21c0*/  LEA.HI.X R159, R166, UR5, R169, 0x1, P0 ;  /* 0x00000005a69f7c11 */ /* 0x000fe400080f0ca9 */
[----:B------:R-:W-:Y:S02]  /*21d0*/  PRMT R163, R161, 0x7610, R163 ;  /* 0x00007610a1a37816 */ /* 0x000fe400000000a3 */
[----:B------:R-:W-:-:S03]  /*21e0*/  LEA R160, P0, R162, R10, 0x1 ;  /* 0x0000000aa2a07211 */ /* 0x000fc600078008ff */
[----:B------:R0:W-:Y:S01]  /*21f0*/  @P1 STG.E.U16 desc[UR36][R158.64], R163 ;  /* 0x000000a39e001986 */ /* 0x0001e2000c101524 */
[----:B------:R-:W-:Y:S01]  /*2200*/  LEA.HI.X R161, R162, R11, R88, 0x1, P0 ;  /* 0x0000000ba2a17211 */ /* 0x000fe200000f0c58 */
[C---:B------:R-:W-:Y:S01]  /*2210*/  IMAD.SHL.U32 R162, R14.reuse, 0x8, RZ ;  /* 0x000000080ea27824 */ /* 0x040fe200078e00ff */
[----:B0-----:R-:W-:Y:S01]  /*2220*/  SHF.L.U64.HI R163, R14, 0x3, R15 ;  /* 0x000000030ea37819 */ /* 0x001fe2000001020f */
[----:B------:R-:W-:Y:S06]  /*2230*/  @!P2 BRA `(.L_x_31) ;  /* 0x000000000004a947 */ /* 0x000fec0003800000 */
[----:B------:R0:W5:Y:S02]  /*2240*/  LDG.E.LTC128B.U16 R165, desc[UR36][R160.64+0x2] ;  /* 0x00000224a0a57981 */ /* 0x000164000c1e1520 */
.L_x_31:
[----:B------:R-:W-:Y:S05]  /*2250*/  BSYNC B1 ;  /* 0x0000000000017941 */ /* 0x000fea0003800000 */
.L_x_30:
[----:B-----5:R-:W-:Y:S01]  /*2260*/  HADD2.F32 R88, -RZ, R165.H0_H0 ;  /* 0x200000a5ff587230 */ /* 0x020fe20000004100 */
[----:B------:R-:W-:Y:S01]  /*2270*/  ISETP.GT.AND P0, PT, R3, 0x8, PT ;  /* 0x000000080300780c */ /* 0x000fe20003f04270 */
[----:B------:R-:W-:Y:S01]  /*2280*/  IMAD.WIDE.U32 R170, R153, R14, R162 ;  /* 0x0000000e99aa7225 */ /* 0x000fe200078e00a2 */
[----:B------:R-:W-:-:S03]  /*2290*/  PRMT R172, R165, 0x7610, R172 ;  /* 0x00007610a5ac7816 */ /* 0x000fc600000000ac */
[----:B------:R-:W-:Y:S01]  /*22a0*/  FMUL R88, R88, R155 ;  /* 0x0000009b58587220 */ /* 0x000fe20000400000 */
[----:B------:R-:W-:Y:S01]  /*22b0*/  IMAD.IADD R169, R167, 0x1, R171 ;  /* 0x00000001a7a97824 */ /* 0x000fe200078e02ab */
[----:B------:R-:W-:Y:S02]  /*22c0*/  IADD3 R166, P4, R20, R170, RZ ;  /* 0x000000aa14a67210 */ /* 0x000fe40007f9e0ff */
[----:B------:R-:W-:Y:S01]  /*22d0*/  FFMA R89, R89, R154, R88 ;  /* 0x0000009a59597223 */ /* 0x000fe20000000058 */
[----:B------:R-:W-:Y:S02]  /*22e0*/  ISETP.GT.AND P1, PT, R0, RZ, P0 ;  /* 0x000000ff0000720c */ /* 0x000fe40000724270 */
[----:B------:R-:W-:Y:S02]  /*22f0*/  IADD3.X R167, R169, R157, RZ, P4, !PT ;  /* 0x0000009da9a77210 */ /* 0x000fe400027fe4ff */
[----:B------:R-:W-:Y:S02]  /*2300*/  F2FP.F16.F32.PACK_AB R168, RZ, R89 ;  /* 0x00000059ffa8723e */ /* 0x000fe400000000ff */
[----:B------:R-:W-:-:S02]  /*2310*/  LEA R88, P4, R166, R10, 0x1 ;  /* 0x0000000aa6587211 */ /* 0x000fc400078808ff */
[----:B------:R-:W-:Y:S02]  /*2320*/  PRMT R171, R168, 0x7610, R171 ;  /* 0x00007610a8ab7816 */ /* 0x000fe400000000ab */
[----:B------:R-:W-:-:S03]  /*2330*/  LEA.HI.X R89, R166, R11, R167, 0x1, P4 ;  /* 0x0000000ba6597211 */ /* 0x000fc600020f0ca7 */
[----:B------:R1:W-:Y:S04]  /*2340*/  @P2 STG.E.U16 desc[UR36][R158.64+0x2], R171 ;  /* 0x000002ab9e002986 */ /* 0x0003e8000c101524 */
[----:B------:R2:W3:Y:S01]  /*2350*/  @P1 LDG.E.LTC128B.U16 R172, desc[UR36][R88.64] ;  /* 0x0000002458ac1981 */ /* 0x0004e2000c1e1520 */
[----:B------:R-:W-:Y:S01]  /*2360*/  IMAD.SHL.U32 R165, R4, 0x10, RZ ;  /* 0x0000001004a57824 */ /* 0x000fe200078e00ff */
[----:B------:R-:W-:Y:S01]  /*2370*/  IADD3 R170, P2, R6, R170, RZ ;  /* 0x000000aa06aa7210 */ /* 0x000fe20007f5e0ff */
[----:B------:R-:W-:Y:S03]  /*2380*/  BSSY B1, `(.L_x_32) ;  /* 0x0000011000017945 */ /* 0x000fe60003800000 */
[----:B------:R-:W-:Y:S01]  /*2390*/  IADD3 R168, P4, R165, R158, RZ ;  /* 0x0000009ea5a87210 */ /* 0x000fe20007f9e0ff */
[----:B-1----:R-:W-:Y:S01]  /*23a0*/  IMAD.X R171, R7, 0x1, R169, P2 ;  /* 0x0000000107ab7824 */ /* 0x002fe200010e06a9 */
[----:B------:R-:W-:Y:S01]  /*23b0*/  ISETP.GT.AND P2, PT, R0, 0x1, P0 ;  /* 0x000000010000780c */ /* 0x000fe20000744270 */
[----:B------:R-:W-:-:S03]  /*23c0*/  IMAD.WIDE.U32 R170, R23, R12, R170 ;  /* 0x0000000c17aa7225 */ /* 0x000fc600078e00aa */
[----:B--2---:R-:W-:Y:S01]  /*23d0*/  LEA R88, P5, R170, R10, 0x1 ;  /* 0x0000000aaa587211 */ /* 0x004fe200078a08ff */
[----:B---3--:R-:W-:-:S05]  /*23e0*/  HADD2.F32 R166, -RZ, R172.H0_H0 ;  /* 0x200000acffa67230 */ /* 0x008fca0000004100 */
[----:B------:R-:W-:Y:S01]  /*23f0*/  FMUL R167, R166, R155 ;  /* 0x0000009ba6a77220 */ /* 0x000fe20000400000 */
[----:B------:R-:W-:-:S03]  /*2400*/  IMAD.IADD R166, R13, 0x1, R171 ;  /* 0x000000010da67824 */ /* 0x000fc600078e02ab */
[----:B------:R-:W-:Y:S01]  /*2410*/  FFMA R90, R90, R154, R167 ;  /* 0x0000009a5a5a7223 */ /* 0x000fe200000000a7 */
[----:B------:R-:W-:Y:S02]  /*2420*/  SHF.L.U64.HI R167, R4, 0x4, R5 ;  /* 0x0000000404a77819 */ /* 0x000fe40000010205 */
[----:B------:R-:W-:Y:S02]  /*2430*/  LEA.HI.X R89, R170, R11, R166, 0x1, P5 ;  /* 0x0000000baa597211 */ /* 0x000fe400028f0ca6 */
[----:B------:R-:W-:Y:S01]  /*2440*/  F2FP.F16.F32.PACK_AB R90, RZ, R90 ;  /* 0x0000005aff5a723e */ /* 0x000fe200000000ff */
[----:B------:R-:W-:-:S05]  /*2450*/  IMAD.X R169, R167, 0x1, R159, P4 ;  /* 0x00000001a7a97824 */ /* 0x000fca00020e069f */
[----:B------:R1:W-:Y:S01]  /*2460*/  @P1 STG.E.U16 desc[UR36][R168.64], R90 ;  /* 0x0000005aa8001986 */ /* 0x0003e2000c101524 */
[----:B------:R-:W-:Y:S05]  /*2470*/  @!P2 BRA `(.L_x_33) ;  /* 0x000000000004a947 */ /* 0x000fea0003800000 */
[----:B------:R2:W5:Y:S02]  /*2480*/  LDG.E.LTC128B.U16 R172, desc[UR36][R88.64+0x2] ;  /* 0x0000022458ac7981 */ /* 0x000564000c1e1520 */
.L_x_33:
[----:B------:R-:W-:Y:S05]  /*2490*/  BSYNC B1 ;  /* 0x0000000000017941 */ /* 0x000fea0003800000 */
.L_x_32:
[----:B-1---5:R-:W-:Y:S01]  /*24a0*/  HADD2.F32 R90, -RZ, R172.H0_H0 ;  /* 0x200000acff5a7230 */ /* 0x022fe20000004100 */
[----:B------:R-:W-:Y:S01]  /*24b0*/  ISETP.GT.AND P1, PT, R0, 0x8, P3 ;  /* 0x000000080000780c */ /* 0x000fe20001f24270 */
[----:B------:R-:W-:Y:S03]  /*24c0*/  BSSY B1, `(.L_x_34) ;  /* 0x000000a000017945 */ /* 0x000fe60003800000 */
[----:B------:R-:W-:-:S04]  /*24d0*/  FMUL R90, R90, R155 ;  /* 0x0000009b5a5a7220 */ /* 0x000fc80000400000 */
[----:B------:R-:W-:Y:S01]  /*24e0*/  FFMA R90, R91, R154, R90 ;  /* 0x0000009a5b5a7223 */ /* 0x000fe2000000005a */
[----:B------:R-:W-:-:S04]  /*24f0*/  @P2 IMAD.MOV.U32 R91, RZ, RZ, R169 ;  /* 0x000000ffff5b2224 */ /* 0x000fc800078e00a9 */
[----:B------:R-:W-:-:S04]  /*2500*/  F2FP.F16.F32.PACK_AB R90, RZ, R90 ;  /* 0x0000005aff5a723e */ /* 0x000fc800000000ff */
[----:B------:R-:W-:Y:S01]  /*2510*/  PRMT R166, R90, 0x7610, R166 ;  /* 0x000076105aa67816 */ /* 0x000fe200000000a6 */
[----:B------:R-:W-:-:S05]  /*2520*/  @P2 IMAD.MOV.U32 R90, RZ, RZ, R168 ;  /* 0x000000ffff5a2224 */ /* 0x000fca00078e00a8 */
[----:B------:R1:W-:Y:S01]  /*2530*/  @P2 STG.E.U16 desc[UR36][R90.64+0x2], R166 ;  /* 0x000002a65a002986 */ /* 0x0003e2000c101524 */
[----:B------:R-:W-:Y:S05]  /*2540*/  @!P1 BRA `(.L_x_35) ;  /* 0x0000000000049947 */ /* 0x000fea0003800000 */
[----:B------:R3:W5:Y:S02]  /*2550*/  LDG.E.LTC128B.U16 R172, desc[UR36][R160.64+0x10] ;  /* 0x00001024a0ac7981 */ /* 0x000764000c1e1520 */
.L_x_35:
[----:B------:R-:W-:Y:S05]  /*2560*/  BSYNC B1 ;  /* 0x0000000000017941 */ /* 0x000fea0003800000 */
.L_x_34:
[----:B-1---5:R-:W-:Y:S01]  /*2570*/  HADD2.F32 R90, -RZ, R172.H0_H0 ;  /* 0x200000acff5a7230 */ /* 0x022fe20000004100 */
[----:B------:R-:W-:Y:S01]  /*2580*/  ISETP.GT.AND P2, PT, R0, 0x9, P3 ;  /* 0x000000090000780c */ /* 0x000fe20001f44270 */
[----:B------:R-:W-:Y:S03]  /*2590*/  BSSY B1, `(.L_x_36) ;  /* 0x000000a000017945 */ /* 0x000fe60003800000 */
[----:B------:R-:W-:Y:S01]  /*25a0*/  FMUL R91, R90, R155 ;  /* 0x0000009b5a5b7220 */ /* 0x000fe20000400000 */
[----:B------:R-:W-:-:S03]  /*25b0*/  @P1 MOV R90, R158 ;  /* 0x0000009e005a1202 */ /* 0x000fc60000000f00 */
[----:B------:R-:W-:-:S05]  /*25c0*/  FFMA R91, R92, R154, R91 ;  /* 0x0000009a5c5b7223 */ /* 0x000fca000000005b */
[----:B------:R-:W-:-:S04]  /*25d0*/  F2FP.F16.F32.PACK_AB R91, RZ, R91 ;  /* 0x0000005bff5b723e */ /* 0x000fc800000000ff */
[----:B------:R-:W-:Y:S01]  /*25e0*/  PRMT R92, R91, 0x7610, R92 ;  /* 0x000076105b5c7816 */ /* 0x000fe2000000005c */
[----:B------:R-:W-:-:S05]  /*25f0*/  @P1 IMAD.MOV.U32 R91, RZ, RZ, R159 ;  /* 0x000000ffff5b1224 */ /* 0x000fca00078e009f */
[----:B------:R1:W-:Y:S01]  /*2600*/  @P1 STG.E.U16 desc[UR36][R90.64+0x10], R92 ;  /* 0x0000105c5a001986 */ /* 0x0003e2000c101524 */
[----:B------:R-:W-:Y:S05]  /*2610*/  @!P2 BRA `(.L_x_37) ;  /* 0x000000000004a947 */ /* 0x000fea0003800000 */
[----:B------:R4:W5:Y:S02]  /*2620*/  LDG.E.LTC128B.U16 R172, desc[UR36][R160.64+0x12] ;  /* 0x00001224a0ac7981 */ /* 0x000964000c1e1520 */
.L_x_37:
[----:B------:R-:W-:Y:S05]  /*2630*/  BSYNC B1 ;  /* 0x0000000000017941 */ /* 0x000fea0003800000 */
.L_x_36:
[----:B-1---5:R-:W-:Y:S01]  /*2640*/  HADD2.F32 R90, -RZ, R172.H0_H0 ;  /* 0x200000acff5a7230 */ /* 0x022fe20000004100 */
[----:B------:R-:W-:Y:S01]  /*2650*/  ISETP.GT.AND P1, PT, R0, 0x8, P0 ;  /* 0x000000080000780c */ /* 0x000fe20000724270 */
[----:B------:R-:W-:Y:S01]  /*2660*/  @P2 IMAD.MOV.U32 R91, RZ, RZ, R159 ;  /* 0x000000ffff5b2224 */ /* 0x000fe200078e009f */
[----:B------:R-:W-:Y:S02]  /*2670*/  BSSY B1, `(.L_x_38) ;  /* 0x0000009000017945 */ /* 0x000fe40003800000 */
[----:B------:R-:W-:-:S04]  /*2680*/  FMUL R90, R90, R155 ;  /* 0x0000009b5a5a7220 */ /* 0x000fc80000400000 */
[----:B------:R-:W-:-:S05]  /*2690*/  FFMA R90, R93, R154, R90 ;  /* 0x0000009a5d5a7223 */ /* 0x000fca000000005a */
[----:B------:R-:W-:-:S04]  /*26a0*/  F2FP.F16.F32.PACK_AB R90, RZ, R90 ;  /* 0x0000005aff5a723e */ /* 0x000fc800000000ff */
[----:B------:R-:W-:Y:S01]  /*26b0*/  PRMT R92, R90, 0x7610, R92 ;  /* 0x000076105a5c7816 */ /* 0x000fe2000000005c */
[----:B------:R-:W-:-:S05]  /*26c0*/  @P2 IMAD.MOV.U32 R90, RZ, RZ, R158 ;  /* 0x000000ffff5a2224 */ /* 0x000fca00078e009e */
[----:B------:R1:W-:Y:S01]  /*26d0*/  @P2 STG.E.U16 desc[UR36][R90.64+0x12], R92 ;  /* 0x0000125c5a002986 */ /* 0x0003e2000c101524 */
[----:B------:R-:W-:Y:S05]  /*26e0*/  @!P1 BRA `(.L_x_39) ;  /* 0x0000000000049947 */ /* 0x000fea0003800000 */
[----:B------:R0:W5:Y:S02]  /*26f0*/  LDG.E.LTC128B.U16 R172, desc[UR36][R88.64+0x10] ;  /* 0x0000102458ac7981 */ /* 0x000164000c1e1520 */
.L_x_39:
[----:B------:R-:W-:Y:S05]  /*2700*/  BSYNC B1 ;  /* 0x0000000000017941 */ /* 0x000fea0003800000 */
.L_x_38:
[----:B-1---5:R-:W-:Y:S01]  /*2710*/  HADD2.F32 R90, -RZ, R172.H0_H0 ;  /* 0x200000acff5a7230 */ /* 0x022fe20000004100 */
[----:B------:R-:W-:Y:S01]  /*2720*/  ISETP.GT.AND P2, PT, R0, 0x9, P0 ;  /* 0x000000090000780c */ /* 0x000fe20000744270 */
[----:B------:R-:W-:Y:S03]  /*2730*/  BSSY B1, `(.L_x_40) ;  /* 0x000000a000017945 */ /* 0x000fe60003800000 */
[----:B------:R-:W-:Y:S01]  /*2740*/  FMUL R91, R90, R155 ;  /* 0x0000009b5a5b7220 */ /* 0x000fe20000400000 */
[----:B------:R-:W-:-:S03]  /*2750*/  @P1 IMAD.MOV.U32 R90, RZ, RZ, R168 ;  /* 0x000000ffff5a1224 */ /* 0x000fc600078e00a8 */
[----:B------:R-:W-:-:S05]  /*2760*/  FFMA R91, R94, R154, R91 ;  /* 0x0000009a5e5b7223 */ /* 0x000fca000000005b */
[----:B------:R-:W-:-:S04]  /*2770*/  F2FP.F16.F32.PACK_AB R91, RZ, R91 ;  /* 0x0000005bff5b723e */ /* 0x000fc800000000ff */
[----:B------:R-:W-:Y:S01]  /*2780*/  PRMT R92, R91, 0x7610, R92 ;  /* 0x000076105b5c7816 */ /* 0x000fe2000000005c */
[----:B------:R-:W-:-:S05]  /*2790*/  @P1 IMAD.MOV.U32 R91, RZ, RZ, R169 ;  /* 0x000000ffff5b1224 */ /* 0x000fca00078e00a9 */
[----:B------:R1:W-:Y:S01]  /*27a0*/  @P1 STG.E.U16 desc[UR36][R90.64+0x10], R92 ;  /* 0x0000105c5a001986 */ /* 0x0003e2000c101524 */
[----:B------:R-:W-:Y:S05]  /*27b0*/  @!P2 BRA `(.L_x_41) ;  /* 0x000000000004a947 */ /* 0x000fea0003800000 */
[----:B------:R0:W5:Y:S02]  /*27c0*/  LDG.E.LTC128B.U16 R172, desc[UR36][R88.64+0x12] ;  /* 0x0000122458ac7981 */ /* 0x000164000c1e1520 */
.L_x_41:
[----:B------:R-:W-:Y:S05]  /*27d0*/  BSYNC B1 ;  /* 0x0000000000017941 */ /* 0x000fea0003800000 */
.L_x_40:
[----:B-1---5:R-:W-:Y:S01]  /*27e0*/  HADD2.F32 R90, -RZ, R172.H0_H0 ;  /* 0x200000acff5a7230 */ /* 0x022fe20000004100 */
[----:B------:R-:W-:Y:S01]  /*27f0*/  @P2 MOV R91, R169 ;  /* 0x000000a9005b2202 */ /* 0x000fe20000000f00 */
[----:B------:R-:W-:Y:S01]  /*2800*/  BSSY B1, `(.L_x_42) ;  /* 0x000000a000017945 */ /* 0x000fe20003800000 */
[----:B------:R-:W-:Y:S02]  /*2810*/  ISETP.GT.AND P1, PT, R0, 0x10, P3 ;  /* 0x000000100000780c */ /* 0x000fe40001f24270 */
        /* <DEDUP_REMOVED lines=8> */
.L_x_43:
[----:B------:R-:W-:Y:S05]  /*28a0*/  BSYNC B1 ;  /* 0x0000000000017941 */ /* 0x000fea0003800000 */
.L_x_42:
        /* <DEDUP_REMOVED lines=12> */
.L_x_45:
[----:B------:R-:W-:Y:S05]  /*2970*/  BSYNC B1 ;  /* 0x0000000000017941 */ /* 0x000fea0003800000 */
.L_x_44:
        /* <DEDUP_REMOVED lines=12> */
.L_x_47:
[----:B------:R-:W-:Y:S05]  /*2a40*/  BSYNC B1 ;  /* 0x0000000000017941 */ /* 0x000fea0003800000 */
.L_x_46:
        /* <DEDUP_REMOVED lines=12> */
.L_x_49:
[----:B------:R-:W-:Y:S05]  /*2b10*/  BSYNC B1 ;  /* 0x0000000000017941 */ /* 0x000fea0003800000 */
.L_x_48:
[----:B-1---5:R-:W-:Y:S01]  /*2b20*/  HADD2.F32 R90, -RZ, R172.H0_H0 ;  /* 0x200000acff5a7230 */ /* 0x022fe20000004100 */
[----:B------:R-:W-:Y:S01]  /*2b30*/  ISETP.GT.AND P1, PT, R0, 0x18, P3 ;  /* 0x000000180000780c */ /* 0x000fe20001f24270 */
[----:B------:R-:W-:Y:S01]  /*2b40*/  @P2 IMAD.MOV.U32 R91, RZ, RZ, R169 ;  /* 0x000000ffff5b2224 */ /* 0x000fe200078e00a9 */
[----:B------:R-:W-:Y:S02]  /*2b50*/  BSSY B1, `(.L_x_50) ;  /* 0x0000009000017945 */ /* 0x000fe40003800000 */
[----:B------:R-:W-:-:S04]  /*2b60*/  FMUL R90, R90, R155 ;  /* 0x0000009b5a5a7220 */ /* 0x000fc80000400000 */
[----:B------:R-:W-:-:S05]  /*2b70*/  FFMA R90, R99, R154, R90 ;  /* 0x0000009a635a7223 */ /* 0x000fca000000005a */
[----:B------:R-:W-:-:S04]  /*2b80*/  F2FP.F16.F32.PACK_AB R90, RZ, R90 ;  /* 0x0000005aff5a723e */ /* 0x000fc800000000ff */
[----:B------:R-:W-:Y:S02]  /*2b90*/  PRMT R92, R90, 0x7610, R92 ;  /* 0x000076105a5c7816 */ /* 0x000fe4000000005c */
[----:B------:R-:W-:-:S05]  /*2ba0*/  @P2 MOV R90, R168 ;  /* 0x000000a8005a2202 */ /* 0x000fca0000000f00 */
[----:B------:R1:W-:Y:S01]  /*2bb0*/  @P2 STG.E.U16 desc[UR36][R90.64+0x22], R92 ;  /* 0x0000225c5a002986 */ /* 0x0003e2000c101524 */
[----:B------:R-:W-:Y:S05]  /*2bc0*/  @!P1 BRA `(.L_x_51) ;  /* 0x0000000000049947 */ /* 0x000fea0003800000 */
[----:B------:R0:W5:Y:S02]  /*2bd0*/  LDG.E.LTC128B.U16 R172, desc[UR36][R160.64+0x30] ;  /* 0x00003024a0ac7981 */ /* 0x000164000c1e1520 */
.L_x_51:
[----:B------:R-:W-:Y:S05]  /*2be0*/  BSYNC B1 ;  /* 0x0000000000017941 */ /* 0x000fea0003800000 */
.L_x_50:
        /* <DEDUP_REMOVED lines=12> */
.L_x_53:
[----:B------:R-:W-:Y:S05]  /*2cb0*/  BSYNC B1 ;  /* 0x0000000000017941 */ /* 0x000fea0003800000 */
.L_x_52:
        /* <DEDUP_REMOVED lines=12> */
.L_x_55:
[----:B------:R-:W-:Y:S05]  /*2d80*/  BSYNC B1 ;  /* 0x0000000000017941 */ /* 0x000fea0003800000 */
.L_x_54:
[----:B-1---5:R-:W-:Y:S01]  /*2d90*/  HADD2.F32 R90, -RZ, R172.H0_H0 ;  /* 0x200000acff5a7230 */ /* 0x022fe20000004100 */
[----:B------:R-:W-:Y:S01]  /*2da0*/  ISETP.GT.AND P2, PT, R0, 0x19, P0 ;  /* 0x000000190000780c */ /* 0x000fe20000744270 */
[----:B------:R-:W-:Y:S03]  /*2db0*/  BSSY B1, `(.L_x_56) ;  /* 0x000000a000017945 */ /* 0x000fe60003800000 */
[----:B------:R-:W-:Y:S01]  /*2dc0*/  FMUL R91, R90, R155 ;  /* 0x0000009b5a5b7220 */ /* 0x000fe20000400000 */
[----:B------:R-:W-:-:S03]  /*2dd0*/  @P1 IMAD.MOV.U32 R90, RZ, RZ, R168 ;  /* 0x000000ffff5a1224 */ /* 0x000fc600078e00a8 */
[----:B------:R-:W-:-:S05]  /*2de0*/  FFMA R91, R102, R154, R91 ;  /* 0x0000009a665b7223 */ /* 0x000fca000000005b */
[----:B------:R-:W-:-:S04]  /*2df0*/  F2FP.F16.F32.PACK_AB R91, RZ, R91 ;  /* 0x0000005bff5b723e */ /* 0x000fc800000000ff */
[----:B------:R-:W-:Y:S02]  /*2e00*/  PRMT R92, R91, 0x7610, R92 ;  /* 0x000076105b5c7816 */ /* 0x000fe4000000005c */
[----:B------:R-:W-:-:S05]  /*2e10*/  @P1 MOV R91, R169 ;  /* 0x000000a9005b1202 */ /* 0x000fca0000000f00 */
[----:B------:R1:W-:Y:S01]  /*2e20*/  @P1 STG.E.U16 desc[UR36][R90.64+0x30], R92 ;  /* 0x0000305c5a001986 */ /* 0x0003e2000c101524 */
[----:B------:R-:W-:Y:S05]  /*2e30*/  @!P2 BRA `(.L_x_57) ;  /* 0x000000000004a947 */ /* 0x000fea0003800000 */
[----:B------:R0:W5:Y:S02]  /*2e40*/  LDG.E.LTC128B.U16 R172, desc[UR36][R88.64+0x32] ;  /* 0x0000322458ac7981 */ /* 0x000164000c1e1520 */
.L_x_57:
[----:B------:R-:W-:Y:S05]  /*2e50*/  BSYNC B1 ;  /* 0x0000000000017941 */ /* 0x000fea0003800000 */
.L_x_56:
        /* <DEDUP_REMOVED lines=12> */
.L_x_59:
[----:B------:R-:W-:Y:S05]  /*2f20*/  BSYNC B1 ;  /* 0x0000000000017941 */ /* 0x000fea0003800000 */
.L_x_58:
        /* <DEDUP_REMOVED lines=12> */
.L_x_61:
[----:B------:R-:W-:Y:S05]  /*2ff0*/  BSYNC B1 ;  /* 0x0000000000017941 */ /* 0x000fea0003800000 */
.L_x_60:
        /* <DEDUP_REMOVED lines=12> */
.L_x_63:
[----:B------:R-:W-:Y:S05]  /*30c0*/  BSYNC B1 ;  /* 0x0000000000017941 */ /* 0x000fea0003800000 */
.L_x_62:
        /* <DEDUP_REMOVED lines=12> */
.L_x_65:
[----:B------:R-:W-:Y:S05]  /*3190*/  BSYNC B1 ;  /* 0x0000000000017941 */ /* 0x000fea0003800000 */
.L_x_64:
        /* <DEDUP_REMOVED lines=12> */
.L_x_67:
[----:B------:R-:W-:Y:S05]  /*3260*/  BSYNC B1 ;  /* 0x0000000000017941 */ /* 0x000fea0003800000 */
.L_x_66:
        /* <DEDUP_REMOVED lines=12> */
.L_x_69:
[----:B------:R-:W-:Y:S05]  /*3330*/  BSYNC B1 ;  /* 0x0000000000017941 */ /* 0x000fea0003800000 */
.L_x_68:
        /* <DEDUP_REMOVED lines=12> */
.L_x_71:
[----:B------:R-:W-:Y:S05]  /*3400*/  BSYNC B1 ;  /* 0x0000000000017941 */ /* 0x000fea0003800000 */
.L_x_70:
        /* <DEDUP_REMOVED lines=12> */
.L_x_73:
[----:B------:R-:W-:Y:S05]  /*34d0*/  BSYNC B1 ;  /* 0x0000000000017941 */ /* 0x000fea0003800000 */
.L_x_72:
        /* <DEDUP_REMOVED lines=12> */
.L_x_75:
[----:B------:R-:W-:Y:S05]  /*35a0*/  BSYNC B1 ;  /* 0x0000000000017941 */ /* 0x000fea0003800000 */
.L_x_74:
        /* <DEDUP_REMOVED lines=12> */
.L_x_77:
[----:B------:R-:W-:Y:S05]  /*3670*/  BSYNC B1 ;  /* 0x0000000000017941 */ /* 0x000fea0003800000 */
.L_x_76:
        /* <DEDUP_REMOVED lines=12> */
.L_x_79:
[----:B------:R-:W-:Y:S05]  /*3740*/  BSYNC B1 ;  /* 0x0000000000017941 */ /* 0x000fea0003800000 */
.L_x_78:
        /* <DEDUP_REMOVED lines=12> */
.L_x_81:
[----:B------:R-:W-:Y:S05]  /*3810*/  BSYNC B1 ;  /* 0x0000000000017941 */ /* 0x000fea0003800000 */
.L_x_80:
        /* <DEDUP_REMOVED lines=12> */
.L_x_83:
[----:B------:R-:W-:Y:S05]  /*38e0*/  BSYNC B1 ;  /* 0x0000000000017941 */ /* 0x000fea0003800000 */
.L_x_82:
        /* <DEDUP_REMOVED lines=12> */
.L_x_85:
[----:B------:R-:W-:Y:S05]  /*39b0*/  BSYNC B1 ;  /* 0x0000000000017941 */ /* 0x000fea0003800000 */
.L_x_84:
        /* <DEDUP_REMOVED lines=12> */
.L_x_87:
[----:B------:R-:W-:Y:S05]  /*3a80*/  BSYNC B1 ;  /* 0x0000000000017941 */ /* 0x000fea0003800000 */
.L_x_86:
        /* <DEDUP_REMOVED lines=12> */
.L_x_89:
[----:B------:R-:W-:Y:S05]  /*3b50*/  BSYNC B1 ;  /* 0x0000000000017941 */ /* 0x000fea0003800000 */
.L_x_88:
        /* <DEDUP_REMOVED lines=12> */
.L_x_91:
[----:B------:R-:W-:Y:S05]  /*3c20*/  BSYNC B1 ;  /* 0x0000000000017941 */ /* 0x000fea0003800000 */
.L_x_90:
        /* <DEDUP_REMOVED lines=12> */
.L_x_93:
[----:B------:R-:W-:Y:S05]  /*3cf0*/  BSYNC B1 ;  /* 0x0000000000017941 */ /* 0x000fea0003800000 */
.L_x_92:
        /* <DEDUP_REMOVED lines=12> */
.L_x_95:
[----:B------:R-:W-:Y:S05]  /*3dc0*/  BSYNC B1 ;  /* 0x0000000000017941 */ /* 0x000fea0003800000 */
.L_x_94:
        /* <DEDUP_REMOVED lines=12> */
.L_x_97:
[----:B------:R-:W-:Y:S05]  /*3e90*/  BSYNC B1 ;  /* 0x0000000000017941 */ /* 0x000fea0003800000 */
.L_x_96:
        /* <DEDUP_REMOVED lines=12> */
.L_x_99:
[----:B------:R-:W-:Y:S05]  /*3f60*/  BSYNC B1 ;  /* 0x0000000000017941 */ /* 0x000fea0003800000 */
.L_x_98:
        /* <DEDUP_REMOVED lines=12> */
.L_x_101:
[----:B------:R-:W-:Y:S05]  /*4030*/  BSYNC B1 ;  /* 0x0000000000017941 */ /* 0x000fea0003800000 */
.L_x_100:
        /* <DEDUP_REMOVED lines=12> */
.L_x_103:
[----:B------:R-:W-:Y:S05]  /*4100*/  BSYNC B1 ;  /* 0x0000000000017941 */ /* 0x000fea0003800000 */
.L_x_102:
        /* <DEDUP_REMOVED lines=12> */
.L_x_105:
[----:B------:R-:W-:Y:S05]  /*41d0*/  BSYNC B1 ;  /* 0x0000000000017941 */ /* 0x000fea0003800000 */
.L_x_104:
        /* <DEDUP_REMOVED lines=12> */
.L_x_107:
[----:B------:R-:W-:Y:S05]  /*42a0*/  BSYNC B1 ;  /* 0x0000000000017941 */ /* 0x000fea0003800000 */
.L_x_106:
        /* <DEDUP_REMOVED lines=12> */
.L_x_109:
[----:B------:R-:W-:Y:S05]  /*4370*/  BSYNC B1 ;  /* 0x0000000000017941 */ /* 0x000fea0003800000 */
.L_x_108:
        /* <DEDUP_REMOVED lines=12> */
.L_x_111:
[----:B------:R-:W-:Y:S05]  /*4440*/  BSYNC B1 ;  /* 0x0000000000017941 */ /* 0x000fea0003800000 */
.L_x_110:
        /* <DEDUP_REMOVED lines=12> */
.L_x_113:
[----:B------:R-:W-:Y:S05]  /*4510*/  BSYNC B1 ;  /* 0x0000000000017941 */ /* 0x000fea0003800000 */
.L_x_112:
        /* <DEDUP_REMOVED lines=12> */
.L_x_115:
[----:B------:R-:W-:Y:S05]  /*45e0*/  BSYNC B1 ;  /* 0x0000000000017941 */ /* 0x000fea0003800000 */
.L_x_114:
        /* <DEDUP_REMOVED lines=12> */
.L_x_117:
[----:B------:R-:W-:Y:S05]  /*46b0*/  BSYNC B1 ;  /* 0x0000000000017941 */ /* 0x000fea0003800000 */
.L_x_116:
        /* <DEDUP_REMOVED lines=12> */
.L_x_119:
[----:B------:R-:W-:Y:S05]  /*4780*/  BSYNC B1 ;  /* 0x0000000000017941 */ /* 0x000fea0003800000 */
.L_x_118:
        /* <DEDUP_REMOVED lines=12> */
.L_x_121:
[----:B------:R-:W-:Y:S05]  /*4850*/  BSYNC B1 ;  /* 0x0000000000017941 */ /* 0x000fea0003800000 */
.L_x_120:
        /* <DEDUP_REMOVED lines=12> */
.L_x_123:
[----:B------:R-:W-:Y:S05]  /*4920*/  BSYNC B1 ;  /* 0x0000000000017941 */ /* 0x000fea0003800000 */
.L_x_122:
        /* <DEDUP_REMOVED lines=12> */
.L_x_125:
[----:B------:R-:W-:Y:S05]  /*49f0*/  BSYNC B1 ;  /* 0x0000000000017941 */ /* 0x000fea0003800000 */
.L_x_124:
        /* <DEDUP_REMOVED lines=12> */
.L_x_127:
[----:B------:R-:W-:Y:S05]  /*4ac0*/  BSYNC B1 ;  /* 0x0000000000017941 */ /* 0x000fea0003800000 */
.L_x_126:
        /* <DEDUP_REMOVED lines=12> */
.L_x_129:
[----:B------:R-:W-:Y:S05]  /*4b90*/  BSYNC B1 ;  /* 0x0000000000017941 */ /* 0x000fea0003800000 */
.L_x_128:
        /* <DEDUP_REMOVED lines=12> */
.L_x_131:
[----:B------:R-:W-:Y:S05]  /*4c60*/  BSYNC B1 ;  /* 0x0000000000017941 */ /* 0x000fea0003800000 */
.L_x_130:
        /* <DEDUP_REMOVED lines=12> */
.L_x_133:
[----:B------:R-:W-:Y:S05]  /*4d30*/  BSYNC B1 ;  /* 0x0000000000017941 */ /* 0x000fea0003800000 */
.L_x_132:
        /* <DEDUP_REMOVED lines=12> */
.L_x_135:
[----:B------:R-:W-:Y:S05]  /*4e00*/  BSYNC B1 ;  /* 0x0000000000017941 */ /* 0x000fea0003800000 */
.L_x_134:
        /* <DEDUP_REMOVED lines=12> */
.L_x_137:
[----:B------:R-:W-:Y:S05]  /*4ed0*/  BSYNC B1 ;  /* 0x0000000000017941 */ /* 0x000fea0003800000 */
.L_x_136:
        /* <DEDUP_REMOVED lines=12> */
.L_x_139:
[----:B------:R-:W-:Y:S05]  /*4fa0*/  BSYNC B1 ;  /* 0x0000000000017941 */ /* 0x000fea0003800000 */
.L_x_138:
        /* <DEDUP_REMOVED lines=12> */
.L_x_141:
[----:B------:R-:W-:Y:S05]  /*5070*/  BSYNC B1 ;  /* 0x0000000000017941 */ /* 0x000fea0003800000 */
.L_x_140:
        /* <DEDUP_REMOVED lines=12> */
.L_x_143:
[----:B------:R-:W-:Y:S05]  /*5140*/  BSYNC B1 ;  /* 0x0000000000017941 */ /* 0x000fea0003800000 */
.L_x_142:
        /* <DEDUP_REMOVED lines=12> */
.L_x_145:
[----:B------:R-:W-:Y:S05]  /*5210*/  BSYNC B1 ;  /* 0x0000000000017941 */ /* 0x000fea0003800000 */
.L_x_144:
        /* <DEDUP_REMOVED lines=12> */
.L_x_147:
[----:B------:R-:W-:Y:S05]  /*52e0*/  BSYNC B1 ;  /* 0x0000000000017941 */ /* 0x000fea0003800000 */
.L_x_146:
        /* <DEDUP_REMOVED lines=12> */
.L_x_149:
[----:B------:R-:W-:Y:S05]  /*53b0*/  BSYNC B1 ;  /* 0x0000000000017941 */ /* 0x000fea0003800000 */
.L_x_148:
        /* <DEDUP_REMOVED lines=12> */
.L_x_151:
[----:B------:R-:W-:Y:S05]  /*5480*/  BSYNC B1 ;  /* 0x0000000000017941 */ /* 0x000fea0003800000 */
.L_x_150:
[----:B-----5:R-:W-:Y:S01]  /*5490*/  HADD2.F32 R8, -RZ, R172.H0_H0 ;  /* 0x200000acff087230 */ /* 0x020fe20000004100 */
[----:B------:R-:W-:Y:S01]  /*54a0*/  ISETP.GT.AND P1, PT, R0, 0x79, P0 ;  /* 0x000000790000780c */ /* 0x000fe20000724270 */
[----:B------:R-:W-:Y:S01]  /*54b0*/  BSSY B1, `(.L_x_152) ;  /* 0x000000c000017945 */ /* 0x000fe20003800000 */
[----:B------:R-:W-:Y:S02]  /*54c0*/  IADD3 R153, P0, R153, 0x80, RZ ;  /* 0x0000008099997810 */ /* 0x000fe40007f1e0ff */
[----:B-1----:R-:W-:Y:S01]  /*54d0*/  FMUL R91, R8, R155 ;  /* 0x0000009b085b7220 */ /* 0x002fe20000400000 */
[----:B------:R-:W-:-:S03]  /*54e0*/  @P2 IMAD.MOV.U32 R8, RZ, RZ, R168 ;  /* 0x000000ffff082224 */ /* 0x000fc600078e00a8 */
[----:B------:R-:W-:-:S05]  /*54f0*/  FFMA R91, R150, R154, R91 ;  /* 0x0000009a965b7223 */ /* 0x000fca000000005b */
[----:B------:R-:W-:-:S04]  /*5500*/  F2FP.F16.F32.PACK_AB R91, RZ, R91 ;  /* 0x0000005bff5b723e */ /* 0x000fc800000000ff */
[----:B------:R-:W-:Y:S01]  /*5510*/  PRMT R90, R91, 0x7610, R90 ;  /* 0x000076105b5a7816 */ /* 0x000fe2000000005a */
[----:B------:R-:W-:Y:S02]  /*5520*/  IMAD.X R91, RZ, RZ, R9, P0 ;  /* 0x000000ffff5b7224 */ /* 0x000fe400000e0609 */
[----:B------:R-:W-:-:S05]  /*5530*/  @P2 IMAD.MOV.U32 R9, RZ, RZ, R169 ;  /* 0x000000ffff092224 */ /* 0x000fca00078e00a9 */
[----:B------:R1:W-:Y:S01]  /*5540*/  @P2 STG.E.U16 desc[UR36][R8.64+0xf0], R90 ;  /* 0x0000f05a08002986 */ /* 0x0003e2000c101524 */
[----:B------:R-:W-:Y:S05]  /*5550*/  @!P1 BRA `(.L_x_153) ;  /* 0x0000000000049947 */ /* 0x000fea0003800000 */
[----:B------:R0:W5:Y:S02]  /*5560*/  LDG.E.LTC128B.U16 R172, desc[UR36][R88.64+0xf2] ;  /* 0x0000f22458ac7981 */ /* 0x000164000c1e1520 */
.L_x_153:
[----:B------:R-:W-:Y:S05]  /*5570*/  BSYNC B1 ;  /* 0x0000000000017941 */ /* 0x000fea0003800000 */
.L_x_152:
[----:B-1---5:R-:W-:Y:S01]  /*5580*/  HADD2.F32 R8, -RZ, R172.H0_H0 ;  /* 0x200000acff087230 */ /* 0x022fe20000004100 */
[----:B------:R-:W-:Y:S01]  /*5590*/  ISETP.GT.AND P0, PT, R3, 0x80, PT ;  /* 0x000000800300780c */ /* 0x000fe20003f04270 */
[----:B------:R-:W-:-:S03]  /*55a0*/  IMAD R90, R91, R14, RZ ;  /* 0x0000000e5b5a7224 */ /* 0x000fc600078e02ff */
[----:B0-2---:R-:W-:Y:S01]  /*55b0*/  FMUL R88, R8, R155 ;  /* 0x0000009b08587220 */ /* 0x005fe20000400000 */
[C---:B------:R-:W-:Y:S01]  /*55c0*/  IMAD R97, R153.reuse, R15, R90 ;  /* 0x0000000f99617224 */ /* 0x040fe200078e025a */
[----:B------:R-:W-:Y:S01]  /*55d0*/  ISETP.GT.AND P3, PT, R0, RZ, P0 ;  /* 0x000000ff0000720c */ /* 0x000fe20000764270 */
[----:B------:R-:W-:-:S04]  /*55e0*/  IMAD.WIDE.U32 R8, R153, R14, R156 ;  /* 0x0000000e99087225 */ /* 0x000fc800078e009c */
[----:B------:R-:W-:Y:S01]  /*55f0*/  FFMA R151, R151, R154, R88 ;  /* 0x0000009a97977223 */ /* 0x000fe20000000058 */
[----:B------:R-:W-:Y:S02]  /*5600*/  IADD3 R9, R9, R97, RZ ;  /* 0x0000006109097210 */ /* 0x000fe40007ffe0ff */
[C---:B------:R-:W-:Y:S02]  /*5610*/  LEA R88, P2, R8.reuse, R10, 0x1 ;  /* 0x0000000a08587211 */ /* 0x040fe400078408ff */
[----:B------:R-:W-:Y:S02]  /*5620*/  F2FP.F16.F32.PACK_AB R151, RZ, R151 ;  /* 0x00000097ff97723e */ /* 0x000fe400000000ff */
[----:B------:R-:W-:-:S03]  /*5630*/  LEA.HI.X R89, R8, R11, R9, 0x1, P2 ;  /* 0x0000000b08597211 */ /* 0x000fc600010f0c09 */
[----:B------:R0:W-:Y:S04]  /*5640*/  @P1 STG.E.U16 desc[UR36][R168.64+0xf2], R151 ;  /* 0x0000f297a8001986 */ /* 0x0001e8000c101524 */
[----:B------:R-:W2:Y:S01]  /*5650*/  @P3 LDG.E.LTC128B.U16 R172, desc[UR36][R88.64] ;  /* 0x0000002458ac3981 */ /* 0x000ea2000c1e1520 */
[----:B------:R-:W-:Y:S01]  /*5660*/  IMAD.WIDE.U32 R8, R153, R14, R6 ;  /* 0x0000000e99087225 */ /* 0x000fe200078e0006 */
[----:B------:R-:W-:Y:S01]  /*5670*/  SHF.L.U64.HI R95, R4, 0x8, R5 ;  /* 0x00000008045f7819 */ /* 0x000fe20000010205 */
[----:B------:R-:W-:Y:S01]  /*5680*/  BSSY B1, `(.L_x_154) ;  /* 0x0000011000017945 */ /* 0x000fe20003800000 */
[----:B------:R-:W-:Y:S01]  /*5690*/  ISETP.GT.AND P2, PT, R0, 0x1, P0 ;  /* 0x000000010000780c */ /* 0x000fe20000744270 */
[----:B------:R-:W-:Y:S02]  /*56a0*/  IMAD.IADD R9, R97, 0x1, R9 ;  /* 0x0000000161097824 */ /* 0x000fe400078e0209 */
[----:B------:R-:W-:-:S02]  /*56b0*/  IMAD.SHL.U32 R93, R4, 0x100, RZ ;  /* 0x00000100045d7824 */ /* 0x000fc400078e00ff */
[----:B--2---:R-:W-:-:S05]  /*56c0*/  HADD2.F32 R90, -RZ, R172.H0_H0 ;  /* 0x200000acff5a7230 */ /* 0x004fca0000004100 */
[----:B------:R-:W-:Y:S01]  /*56d0*/  FMUL R15, R90, R155 ;  /* 0x0000009b5a0f7220 */ /* 0x000fe20000400000 */
[----:B------:R-:W-:Y:S01]  /*56e0*/  IMAD.WIDE.U32 R90, R23, R12, R8 ;  /* 0x0000000c175a7225 */ /* 0x000fe200078e0008 */
[----:B------:R-:W-:-:S03]  /*56f0*/  IADD3 R8, P1, R93, R158, RZ ;  /* 0x0000009e5d087210 */ /* 0x000fc60007f3e0ff */
[----:B------:R-:W-:Y:S01]  /*5700*/  FFMA R15, R24, R154, R15 ;  /* 0x0000009a180f7223 */ /* 0x000fe2000000000f */
[----:B------:R-:W-:Y:S01]  /*5710*/  IMAD.IADD R5, R13, 0x1, R91 ;  /* 0x000000010d057824 */ /* 0x000fe200078e025b */
[C---:B------:R-:W-:Y:S01]  /*5720*/  LEA R4, P4, R90.reuse, R10, 0x1 ;  /* 0x0000000a5a047211 */ /* 0x040fe200078808ff */
[----:B------:R-:W-:Y:S02]  /*5730*/  IMAD.X R9, R95, 0x1, R159, P1 ;  /* 0x000000015f097824 */ /* 0x000fe400008e069f */
[----:B------:R-:W-:Y:S02]  /*5740*/  F2FP.F16.F32.PACK_AB R15, RZ, R15 ;  /* 0x0000000fff0f723e */ /* 0x000fe400000000ff */
[----:B------:R-:W-:-:S03]  /*5750*/  LEA.HI.X R5, R90, R11, R5, 0x1, P4 ;  /* 0x0000000b5a057211 */ /* 0x000fc600020f0c05 */
[----:B------:R0:W-:Y:S01]  /*5760*/  @P3 STG.E.U16 desc[UR36][R8.64], R15 ;  /* 0x0000000f08003986 */ /* 0x0001e2000c101524 */
[----:B------:R-:W-:Y:S05]  /*5770*/  @!P2 BRA `(.L_x_155) ;  /* 0x000000000004a947 */ /* 0x000fea0003800000 */
[----:B------:R1:W5:Y:S02]  /*5780*/  LDG.E.LTC128B.U16 R172, desc[UR36][R4.64+0x2] ;  /* 0x0000022404ac7981 */ /* 0x000364000c1e1520 */
.L_x_155:
[----:B------:R-:W-:Y:S05]  /*5790*/  BSYNC B1 ;  /* 0x0000000000017941 */ /* 0x000fea0003800000 */
.L_x_154:
[----:B-----5:R-:W-:Y:S01]  /*57a0*/  HADD2.F32 R24, -RZ, R172.H0_H0 ;  /* 0x200000acff187230 */ /* 0x020fe20000004100 */
[----:B------:R-:W-:Y:S01]  /*57b0*/  ISETP.GT.AND P1, PT, R3, 0x88, PT ;  /* 0x000000880300780c */ /* 0x000fe20003f24270 */
[----:B0-----:R-:W-:Y:S01]  /*57c0*/  IMAD.WIDE.U32 R14, R153, R14, R162 ;  /* 0x0000000e990e7225 */ /* 0x001fe200078e00a2 */
[----:B------:R-:W-:Y:S03]  /*57d0*/  BSSY B1, `(.L_x_156) ;  /* 0x000000e000017945 */ /* 0x000fe60003800000 */
[----:B------:R-:W-:Y:S01]  /*57e0*/  FMUL R24, R24, R155 ;  /* 0x0000009b18187220 */ /* 0x000fe20000400000 */
[----:B------:R-:W-:Y:S01]  /*57f0*/  ISETP.GT.AND P3, PT, R0, RZ, P1 ;  /* 0x000000ff0000720c */ /* 0x000fe20000f64270 */
[----:B------:R-:W-:Y:S01]  /*5800*/  IMAD.IADD R97, R97, 0x1, R15 ;  /* 0x0000000161617824 */ /* 0x000fe200078e020f */
[----:B------:R-:W-:Y:S01]  /*5810*/  IADD3 R21, P5, R20, R14, RZ ;  /* 0x0000000e14157210 */ /* 0x000fe20007fbe0ff */
[----:B------:R-:W-:Y:S01]  /*5820*/  FFMA R24, R25, R154, R24 ;  /* 0x0000009a19187223 */ /* 0x000fe20000000018 */
[----:B------:R-:W-:-:S03]  /*5830*/  IADD3 R20, P4, R6, R14, RZ ;  /* 0x0000000e06147210 */ /* 0x000fc60007f9e0ff */
[----:B------:R-:W-:Y:S01]  /*5840*/  IMAD.X R156, R97, 0x1, R157, P5 ;  /* 0x00000001619c7824 */ /* 0x000fe200028e069d */
[----:B------:R-:W-:Y:S02]  /*5850*/  F2FP.F16.F32.PACK_AB R24, RZ, R24 ;  /* 0x00000018ff18723e */ /* 0x000fe400000000ff */
[----:B------:R-:W-:-:S03]  /*5860*/  LEA R14, P5, R21, R10, 0x1 ;  /* 0x0000000a150e7211 */ /* 0x000fc600078a08ff */
[----:B------:R0:W-:Y:S01]  /*5870*/  @P2 STG.E.U16 desc[UR36][R8.64+0x2], R24 ;  /* 0x0000021808002986 */ /* 0x0001e2000c101524 */
[----:B------:R-:W-:Y:S01]  /*5880*/  LEA.HI.X R15, R21, R11, R156, 0x1, P5 ;  /* 0x0000000b150f7211 */ /* 0x000fe200028f0c9c */
[----:B------:R-:W-:Y:S08]  /*5890*/  @!P3 BRA `(.L_x_157) ;  /* 0x000000000004b947 */ /* 0x000ff00003800000 */
[----:B------:R2:W5:Y:S02]  /*58a0*/  LDG.E.LTC128B.U16 R172, desc[UR36][R14.64] ;  /* 0x000000240eac7981 */ /* 0x000564000c1e1520 */
.L_x_157:
[----:B------:R-:W-:Y:S05]  /*58b0*/  BSYNC B1 ;  /* 0x0000000000017941 */ /* 0x000fea0003800000 */
.L_x_156:
[----:B-----5:R-:W-:Y:S01]  /*58c0*/  HADD2.F32 R6, -RZ, R172.H0_H0 ;  /* 0x200000acff067230 */ /* 0x020fe20000004100 */
[----:B------:R-:W-:Y:S01]  /*58d0*/  IADD3.X R21, R7, R97, RZ, P4, !PT ;  /* 0x0000006107157210 */ /* 0x000fe200027fe4ff */
[----:B------:R-:W-:Y:S01]  /*58e0*/  BSSY B1, `(.L_x_158) ;  /* 0x000000e000017945 */ /* 0x000fe20003800000 */
[----:B------:R-:W-:Y:S02]  /*58f0*/  ISETP.GT.AND P2, PT, R0, 0x1, P1 ;  /* 0x000000010000780c */ /* 0x000fe40000f44270 */
[----:B------:R-:W-:Y:S01]  /*5900*/  FMUL R3, R6, R155 ;  /* 0x0000009b06037220 */ /* 0x000fe20000400000 */
[----:B------:R-:W-:Y:S01]  /*5910*/  IADD3 R6, P4, R8, R165, RZ ;  /* 0x000000a508067210 */ /* 0x000fe20007f9e0ff */
[----:B--2---:R-:W-:-:S04]  /*5920*/  IMAD.WIDE.U32 R14, R23, R12, R20 ;  /* 0x0000000c170e7225 */ /* 0x004fc800078e0014 */
[----:B------:R-:W-:Y:S01]  /*5930*/  FFMA R3, R26, R154, R3 ;  /* 0x0000009a1a037223 */ /* 0x000fe20000000003 */
[----:B------:R-:W-:Y:S01]  /*5940*/  IMAD.X R7, R9, 0x1, R167, P4 ;  /* 0x0000000109077824 */ /* 0x000fe200020e06a7 */
[----:B------:R-:W-:Y:S01]  /*5950*/  LEA R10, P5, R14, R10, 0x1 ;  /* 0x0000000a0e0a7211 */ /* 0x000fe200078a08ff */
[----:B------:R-:W-:Y:S02]  /*5960*/  IMAD.IADD R13, R13, 0x1, R15 ;  /* 0x000000010d0d7824 */ /* 0x000fe400078e020f */
[----:B------:R-:W-:-:S03]  /*5970*/  F2FP.F16.F32.PACK_AB R3, RZ, R3 ;  /* 0x00000003ff03723e */ /* 0x000fc600000000ff */
[----:B------:R-:W-:Y:S02]  /*5980*/  LEA.HI.X R11, R14, R11, R13, 0x1, P5 ;  /* 0x0000000b0e0b7211 */ /* 0x000fe400028f0c0d */
[----:B------:R2:W-:Y:S01]  /*5990*/  @P3 STG.E.U16 desc[UR36][R6.64], R3 ;  /* 0x0000000306003986 */ /* 0x0005e2000c101524 */
[----:B------:R-:W-:Y:S05]  /*59a0*/  @!P2 BRA `(.L_x_159) ;  /* 0x000000000004a947 */ /* 0x000fea0003800000 */
[----:B------:R0:W5:Y:S02]  /*59b0*/  LDG.E.LTC128B.U16 R172, desc[UR36][R10.64+0x2] ;  /* 0x000002240aac7981 */ /* 0x000164000c1e1520 */
.L_x_159:
[----:B------:R-:W-:Y:S05]  /*59c0*/  BSYNC B1 ;  /* 0x0000000000017941 */ /* 0x000fea0003800000 */
.L_x_158:
[----:B-----5:R-:W-:Y:S01]  /*59d0*/  HADD2.F32 R12, -RZ, R172.H0_H0 ;  /* 0x200000acff0c7230 */ /* 0x020fe20000004100 */
[----:B------:R-:W-:Y:S01]  /*59e0*/  ISETP.GT.AND P3, PT, R0, 0x8, P0 ;  /* 0x000000080000780c */ /* 0x000fe20000764270 */
[----:B------:R-:W-:Y:S03]  /*59f0*/  BSSY B1, `(.L_x_160) ;  /* 0x0000007000017945 */ /* 0x000fe60003800000 */
[----:B------:R-:W-:-:S04]  /*5a00*/  FMUL R12, R12, R155 ;  /* 0x0000009b0c0c7220 */ /* 0x000fc80000400000 */
[----:B------:R-:W-:-:S05]  /*5a10*/  FFMA R12, R27, R154, R12 ;  /* 0x0000009a1b0c7223 */ /* 0x000fca000000000c */
[----:B------:R-:W-:-:S05]  /*5a20*/  F2FP.F16.F32.PACK_AB R12, RZ, R12 ;  /* 0x0000000cff0c723e */ /* 0x000fca00000000ff */
[----:B------:R0:W-:Y:S01]  /*5a30*/  @P2 STG.E.U16 desc[UR36][R6.64+0x2], R12 ;  /* 0x0000020c06002986 */ /* 0x0001e2000c101524 */
[----:B------:R-:W-:Y:S05]  /*5a40*/  @!P3 BRA `(.L_x_161) ;  /* 0x000000000004b947 */ /* 0x000fea0003800000 */
[----:B------:R0:W5:Y:S02]  /*5a50*/  LDG.E.LTC128B.U16 R172, desc[UR36][R4.64+0x10] ;  /* 0x0000102404ac7981 */ /* 0x000164000c1e1520 */
.L_x_161:
[----:B------:R-:W-:Y:S05]  /*5a60*/  BSYNC B1 ;  /* 0x0000000000017941 */ /* 0x000fea0003800000 */
.L_x_160:
[----:B0-2--5:R-:W-:Y:S01]  /*5a70*/  HADD2.F32 R6, -RZ, R172.H0_H0 ;  /* 0x200000acff067230 */ /* 0x025fe20000004100 */
[----:B------:R-:W-:Y:S01]  /*5a80*/  ISETP.GT.AND P2, PT, R0, 0x9, P0 ;  /* 0x000000090000780c */ /* 0x000fe20000744270 */
[----:B------:R-:W-:Y:S01]  /*5a90*/  IMAD.MOV.U32 R7, RZ, RZ, R9 ;  /* 0x000000ffff077224 */ /* 0x000fe200078e0009 */
[----:B------:R-:W-:Y:S02]  /*5aa0*/  BSSY B1, `(.L_x_162) ;  /* 0x0000008000017945 */ /* 0x000fe40003800000 */
[----:B------:R-:W-:Y:S01]  /*5ab0*/  FMUL R3, R6, R155 ;  /* 0x0000009b06037220 */ /* 0x000fe20000400000 */
[----:B------:R-:W-:-:S03]  /*5ac0*/  IMAD.MOV.U32 R6, RZ, RZ, R8 ;  /* 0x000000ffff067224 */ /* 0x000fc600078e0008 */
[----:B------:R-:W-:-:S05]  /*5ad0*/  FFMA R3, R28, R154, R3 ;  /* 0x0000009a1c037223 */ /* 0x000fca0000000003 */
[----:B------:R-:W-:-:S05]  /*5ae0*/  F2FP.F16.F32.PACK_AB R3, RZ, R3 ;  /* 0x00000003ff03723e */ /* 0x000fca00000000ff */
[----:B------:R0:W-:Y:S01]  /*5af0*/  @P3 STG.E.U16 desc[UR36][R6.64+0x10], R3 ;  /* 0x0000100306003986 */ /* 0x0001e2000c101524 */
[----:B------:R-:W-:Y:S05]  /*5b00*/  @!P2 BRA `(.L_x_163) ;  /* 0x000000000004a947 */ /* 0x000fea0003800000 */
[----:B------:R2:W5:Y:S02]  /*5b10*/  LDG.E.LTC128B.U16 R172, desc[UR36][R4.64+0x12] ;  /* 0x0000122404ac7981 */ /* 0x000564000c1e1520 */
.L_x_163:
[----:B------:R-:W-:Y:S05]  /*5b20*/  BSYNC B1 ;  /* 0x0000000000017941 */ /* 0x000fea0003800000 */
.L_x_162:
        /* <DEDUP_REMOVED lines=9> */
.L_x_165:
[----:B------:R-:W-:Y:S05]  /*5bc0*/  BSYNC B1 ;  /* 0x0000000000017941 */ /* 0x000fea0003800000 */
.L_x_164:
[----:B0----5:R-:W-:Y:S01]  /*5bd0*/  HADD2.F32 R12, -RZ, R172.H0_H0 ;  /* 0x200000acff0c7230 */ /* 0x021fe20000004100 */
[----:B------:R-:W-:Y:S01]  /*5be0*/  IADD3 R8, P3, R165, R8, RZ ;  /* 0x00000008a5087210 */ /* 0x000fe20007f7e0ff */
[----:B------:R-:W-:Y:S01]  /*5bf0*/  BSSY B1, `(.L_x_166) ;  /* 0x0000009000017945 */ /* 0x000fe20003800000 */
[----:B------:R-:W-:Y:S02]  /*5c00*/  ISETP.GT.AND P2, PT, R0, 0x9, P1 ;  /* 0x000000090000780c */ /* 0x000fe40000f44270 */
[----:B------:R-:W-:Y:S01]  /*5c10*/  FMUL R3, R12, R155 ;  /* 0x0000009b0c037220 */ /* 0x000fe20000400000 */
[----:B------:R-:W-:-:S03]  /*5c20*/  IMAD.X R9, R167, 0x1, R9, P3 ;  /* 0x00000001a7097824 */ /* 0x000fc600018e0609 */
[----:B------:R-:W-:-:S05]  /*5c30*/  FFMA R3, R30, R154, R3 ;  /* 0x0000009a1e037223 */ /* 0x000fca0000000003 */
[----:B------:R-:W-:-:S05]  /*5c40*/  F2FP.F16.F32.PACK_AB R3, RZ, R3 ;  /* 0x00000003ff03723e */ /* 0x000fca00000000ff */
[----:B------:R0:W-:Y:S01]  /*5c50*/  @P4 STG.E.U16 desc[UR36][R8.64+0x10], R3 ;  /* 0x0000100308004986 */ /* 0x0001e2000c101524 */
[----:B------:R-:W-:Y:S05]  /*5c60*/  @!P2 BRA `(.L_x_167) ;  /* 0x000000000004a947 */ /* 0x000fea0003800000 */
[----:B------:R0:W5:Y:S02]  /*5c70*/  LDG.E.LTC128B.U16 R172, desc[UR36][R10.64+0x12] ;  /* 0x000012240aac7981 */ /* 0x000164000c1e1520 */
.L_x_167:
[----:B------:R-:W-:Y:S05]  /*5c80*/  BSYNC B1 ;  /* 0x0000000000017941 */ /* 0x000fea0003800000 */
.L_x_166:
[----:B0----5:R-:W-:Y:S01]  /*5c90*/  HADD2.F32 R8, -RZ, R172.H0_H0 ;  /* 0x200000acff087230 */ /* 0x021fe20000004100 */
[----:B------:R-:W-:Y:S01]  /*5ca0*/  ISETP.GT.AND P3, PT, R0, 0x10, P0 ;  /* 0x000000100000780c */ /* 0x000fe20000764270 */
[----:B------:R-:W-:Y:S03]  /*5cb0*/  BSSY B1, `(.L_x_168) ;  /* 0x0000009000017945 */ /* 0x000fe60003800000 */
[----:B------:R-:W-:-:S04]  /*5cc0*/  FMUL R8, R8, R155 ;  /* 0x0000009b08087220 */ /* 0x000fc80000400000 */
[----:B------:R-:W-:Y:S01]  /*5cd0*/  FFMA R31, R31, R154, R8 ;  /* 0x0000009a1f1f7223 */ /* 0x000fe20000000008 */
[----:B------:R-:W-:-:S04]  /*5ce0*/  IADD3 R8, P4, P5, R165, R158, R93 ;  /* 0x0000009ea5087210 */ /* 0x000fc80007d9e05d */
[----:B------:R-:W-:Y:S02]  /*5cf0*/  F2FP.F16.F32.PACK_AB R31, RZ, R31 ;  /* 0x0000001fff1f723e */ /* 0x000fe400000000ff */
[----:B------:R-:W-:-:S05]  /*5d00*/  IADD3.X R9, R167, R159, R95, P4, P5 ;  /* 0x0000009fa7097210 */ /* 0x000fca00027ea45f */
[----:B------:R0:W-:Y:S01]  /*5d10*/  @P2 STG.E.U16 desc[UR36][R8.64+0x12], R31 ;  /* 0x0000121f08002986 */ /* 0x0001e2000c101524 */
[----:B------:R-:W-:Y:S05]  /*5d20*/  @!P3 BRA `(.L_x_169) ;  /* 0x000000000004b947 */ /* 0x000fea0003800000 */
[----:B------:R0:W5:Y:S02]  /*5d30*/  LDG.E.LTC128B.U16 R172, desc[UR36][R4.64+0x20] ;  /* 0x0000202404ac7981 */ /* 0x000164000c1e1520 */
.L_x_169:
[----:B------:R-:W-:Y:S05]  /*5d40*/  BSYNC B1 ;  /* 0x0000000000017941 */ /* 0x000fea0003800000 */
.L_x_168:
        /* <DEDUP_REMOVED lines=9> */
.L_x_171:
[----:B------:R-:W-:Y:S05]  /*5de0*/  BSYNC B1 ;  /* 0x0000000000017941 */ /* 0x000fea0003800000 */
.L_x_170:
        /* <DEDUP_REMOVED lines=9> */
.L_x_173:
[----:B------:R-:W-:Y:S05]  /*5e80*/  BSYNC B1 ;  /* 0x0000000000017941 */ /* 0x000fea0003800000 */
.L_x_172:
[----:B0----5:R-:W-:Y:S01]  /*5e90*/  HADD2.F32 R12, -RZ, R172.H0_H0 ;  /* 0x200000acff0c7230 */ /* 0x021fe20000004100 */
        /* <DEDUP_REMOVED lines=8> */
.L_x_175:
[----:B------:R-:W-:Y:S05]  /*5f20*/  BSYNC B1 ;  /* 0x0000000000017941 */ /* 0x000fea0003800000 */
.L_x_174:
        /* <DEDUP_REMOVED lines=9> */
.L_x_177:
[----:B------:R-:W-:Y:S05]  /*5fc0*/  BSYNC B1 ;  /* 0x0000000000017941 */ /* 0x000fea0003800000 */
.L_x_176:
        /* <DEDUP_REMOVED lines=9> */
.L_x_179:
[----:B------:R-:W-:Y:S05]  /*6060*/  BSYNC B1 ;  /* 0x0000000000017941 */ /* 0x000fea0003800000 */
.L_x_178:
        /* <DEDUP_REMOVED lines=9> */
.L_x_181:
[----:B------:R-:W-:Y:S05]  /*6100*/  BSYNC B1 ;  /* 0x0000000000017941 */ /* 0x000fea0003800000 */
.L_x_180:
        /* <DEDUP_REMOVED lines=9> */
.L_x_183:
[----:B------:R-:W-:Y:S05]  /*61a0*/  BSYNC B1 ;  /* 0x0000000000017941 */ /* 0x000fea0003800000 */
.L_x_182:
        /* <DEDUP_REMOVED lines=9> */
.L_x_185:
[----:B------:R-:W-:Y:S05]  /*6240*/  BSYNC B1 ;  /* 0x0000000000017941 */ /* 0x000fea0003800000 */
.L_x_184:
        /* <DEDUP_REMOVED lines=9> */
.L_x_187:
[----:B------:R-:W-:Y:S05]  /*62e0*/  BSYNC B1 ;  /* 0x0000000000017941 */ /* 0x000fea0003800000 */
.L_x_186:
        /* <DEDUP_REMOVED lines=9> */
.L_x_189:
[----:B------:R-:W-:Y:S05]  /*6380*/  BSYNC B1 ;  /* 0x0000000000017941 */ /* 0x000fea0003800000 */
.L_x_188:
        /* <DEDUP_REMOVED lines=9> */
.L_x_191:
[----:B------:R-:W-:Y:S05]  /*6420*/  BSYNC B1 ;  /* 0x0000000000017941 */ /* 0x000fea0003800000 */
.L_x_190:
        /* <DEDUP_REMOVED lines=9> */
.L_x_193:
[----:B------:R-:W-:Y:S05]  /*64c0*/  BSYNC B1 ;  /* 0x0000000000017941 */ /* 0x000fea0003800000 */
.L_x_192:
        /* <DEDUP_REMOVED lines=9> */
.L_x_195:
[----:B------:R-:W-:Y:S05]  /*6560*/  BSYNC B1 ;  /* 0x0000000000017941 */ /* 0x000fea0003800000 */
.L_x_194:
        /* <DEDUP_REMOVED lines=9> */
.L_x_197:
[----:B------:R-:W-:Y:S05]  /*6600*/  BSYNC B1 ;  /* 0x0000000000017941 */ /* 0x000fea0003800000 */
.L_x_196:
        /* <DEDUP_REMOVED lines=9> */
.L_x_199:
[----:B------:R-:W-:Y:S05]  /*66a0*/  BSYNC B1 ;  /* 0x0000000000017941 */ /* 0x000fea0003800000 */
.L_x_198:
        /* <DEDUP_REMOVED lines=9> */
.L_x_201:
[----:B------:R-:W-:Y:S05]  /*6740*/  BSYNC B1 ;  /* 0x0000000000017941 */ /* 0x000fea0003800000 */
.L_x_200:
        /* <DEDUP_REMOVED lines=9> */
.L_x_203:
[----:B------:R-:W-:Y:S05]  /*67e0*/  BSYNC B1 ;  /* 0x0000000000017941 */ /* 0x000fea0003800000 */
.L_x_202:
        /* <DEDUP_REMOVED lines=9> */
.L_x_205:
[----:B------:R-:W-:Y:S05]  /*6880*/  BSYNC B1 ;  /* 0x0000000000017941 */ /* 0x000fea0003800000 */
.L_x_204:
        /* <DEDUP_REMOVED lines=9> */
.L_x_207:
[----:B------:R-:W-:Y:S05]  /*6920*/  BSYNC B1 ;  /* 0x0000000000017941 */ /* 0x000fea0003800000 */
.L_x_206:
        /* <DEDUP_REMOVED lines=9> */
.L_x_209:
[----:B------:R-:W-:Y:S05]  /*69c0*/  BSYNC B1 ;  /* 0x0000000000017941 */ /* 0x000fea0003800000 */
.L_x_208:
        /* <DEDUP_REMOVED lines=9> */
.L_x_211:
[----:B------:R-:W-:Y:S05]  /*6a60*/  BSYNC B1 ;  /* 0x0000000000017941 */ /* 0x000fea0003800000 */
.L_x_210:
        /* <DEDUP_REMOVED lines=9> */
.L_x_213:
[----:B------:R-:W-:Y:S05]  /*6b00*/  BSYNC B1 ;  /* 0x0000000000017941 */ /* 0x000fea0003800000 */
.L_x_212:
        /* <DEDUP_REMOVED lines=9> */
.L_x_215:
[----:B------:R-:W-:Y:S05]  /*6ba0*/  BSYNC B1 ;  /* 0x0000000000017941 */ /* 0x000fea0003800000 */
.L_x_214:
        /* <DEDUP_REMOVED lines=9> */
.L_x_217:
[----:B------:R-:W-:Y:S05]  /*6c40*/  BSYNC B1 ;  /* 0x0000000000017941 */ /* 0x000fea0003800000 */
.L_x_216:
        /* <DEDUP_REMOVED lines=9> */
.L_x_219:
[----:B------:R-:W-:Y:S05]  /*6ce0*/  BSYNC B1 ;  /* 0x0000000000017941 */ /* 0x000fea0003800000 */
.L_x_218:
        /* <DEDUP_REMOVED lines=9> */
.L_x_221:
[----:B------:R-:W-:Y:S05]  /*6d80*/  BSYNC B1 ;  /* 0x0000000000017941 */ /* 0x000fea0003800000 */
.L_x_220:
        /* <DEDUP_REMOVED lines=9> */
.L_x_223:
[----:B------:R-:W-:Y:S05]  /*6e20*/  BSYNC B1 ;  /* 0x0000000000017941 */ /* 0x000fea0003800000 */
.L_x_222:
        /* <DEDUP_REMOVED lines=9> */
.L_x_225:
[----:B------:R-:W-:Y:S05]  /*6ec0*/  BSYNC B1 ;  /* 0x0000000000017941 */ /* 0x000fea0003800000 */
.L_x_224:
        /* <DEDUP_REMOVED lines=9> */
.L_x_227:
[----:B------:R-:W-:Y:S05]  /*6f60*/  BSYNC B1 ;  /* 0x0000000000017941 */ /* 0x000fea0003800000 */
.L_x_226:
        /* <DEDUP_REMOVED lines=9> */
.L_x_229:
[----:B------:R-:W-:Y:S05]  /*7000*/  BSYNC B1 ;  /* 0x0000000000017941 */ /* 0x000fea0003800000 */
.L_x_228:
        /* <DEDUP_REMOVED lines=9> */
.L_x_231:
[----:B------:R-:W-:Y:S05]  /*70a0*/  BSYNC B1 ;  /* 0x0000000000017941 */ /* 0x000fea0003800000 */
.L_x_230:
        /* <DEDUP_REMOVED lines=9> */
.L_x_233:
[----:B------:R-:W-:Y:S05]  /*7140*/  BSYNC B1 ;  /* 0x0000000000017941 */ /* 0x000fea0003800000 */
.L_x_232:
        /* <DEDUP_REMOVED lines=9> */
.L_x_235:
[----:B------:R-:W-:Y:S05]  /*71e0*/  BSYNC B1 ;  /* 0x0000000000017941 */ /* 0x000fea0003800000 */
.L_x_234:
        /* <DEDUP_REMOVED lines=9> */
.L_x_237:
[----:B------:R-:W-:Y:S05]  /*7280*/  BSYNC B1 ;  /* 0x0000000000017941 */ /* 0x000fea0003800000 */
.L_x_236:
        /* <DEDUP_REMOVED lines=9> */
.L_x_239:
[----:B------:R-:W-:Y:S05]  /*7320*/  BSYNC B1 ;  /* 0x0000000000017941 */ /* 0x000fea0003800000 */
.L_x_238:
        /* <DEDUP_REMOVED lines=9> */
.L_x_241:
[----:B------:R-:W-:Y:S05]  /*73c0*/  BSYNC B1 ;  /* 0x0000000000017941 */ /* 0x000fea0003800000 */
.L_x_240:
        /* <DEDUP_REMOVED lines=9> */
.L_x_243:
[----:B------:R-:W-:Y:S05]  /*7460*/  BSYNC B1 ;  /* 0x0000000000017941 */ /* 0x000fea0003800000 */
.L_x_242:
        /* <DEDUP_REMOVED lines=9> */
.L_x_245:
[----:B------:R-:W-:Y:S05]  /*7500*/  BSYNC B1 ;  /* 0x0000000000017941 */ /* 0x000fea0003800000 */
.L_x_244:
        /* <DEDUP_REMOVED lines=9> */
.L_x_247:
[----:B------:R-:W-:Y:S05]  /*75a0*/  BSYNC B1 ;  /* 0x0000000000017941 */ /* 0x000fea0003800000 */
.L_x_246:
        /* <DEDUP_REMOVED lines=9> */
.L_x_249:
[----:B------:R-:W-:Y:S05]  /*7640*/  BSYNC B1 ;  /* 0x0000000000017941 */ /* 0x000fea0003800000 */
.L_x_248:
        /* <DEDUP_REMOVED lines=9> */
.L_x_251:
[----:B------:R-:W-:Y:S05]  /*76e0*/  BSYNC B1 ;  /* 0x0000000000017941 */ /* 0x000fea0003800000 */
.L_x_250:
        /* <DEDUP_REMOVED lines=9> */
.L_x_253:
[----:B------:R-:W-:Y:S05]  /*7780*/  BSYNC B1 ;  /* 0x0000000000017941 */ /* 0x000fea0003800000 */
.L_x_252:
        /* <DEDUP_REMOVED lines=9> */
.L_x_255:
[----:B------:R-:W-:Y:S05]  /*7820*/  BSYNC B1 ;  /* 0x0000000000017941 */ /* 0x000fea0003800000 */
.L_x_254:
        /* <DEDUP_REMOVED lines=9> */
.L_x_257:
[----:B------:R-:W-:Y:S05]  /*78c0*/  BSYNC B1 ;  /* 0x0000000000017941 */ /* 0x000fea0003800000 */
.L_x_256:
        /* <DEDUP_REMOVED lines=9> */
.L_x_259:
[----:B------:R-:W-:Y:S05]  /*7960*/  BSYNC B1 ;  /* 0x0000000000017941 */ /* 0x000fea0003800000 */
.L_x_258:
        /* <DEDUP_REMOVED lines=9> */
.L_x_261:
[----:B------:R-:W-:Y:S05]  /*7a00*/  BSYNC B1 ;  /* 0x0000000000017941 */ /* 0x000fea0003800000 */
.L_x_260:
        /* <DEDUP_REMOVED lines=9> */
.L_x_263:
[----:B------:R-:W-:Y:S05]  /*7aa0*/  BSYNC B1 ;  /* 0x0000000000017941 */ /* 0x000fea0003800000 */
.L_x_262:
        /* <DEDUP_REMOVED lines=9> */
.L_x_265:
[----:B------:R-:W-:Y:S05]  /*7b40*/  BSYNC B1 ;  /* 0x0000000000017941 */ /* 0x000fea0003800000 */
.L_x_264:
        /* <DEDUP_REMOVED lines=9> */
.L_x_267:
[----:B------:R-:W-:Y:S05]  /*7be0*/  BSYNC B1 ;  /* 0x0000000000017941 */ /* 0x000fea0003800000 */
.L_x_266:
        /* <DEDUP_REMOVED lines=9> */
.L_x_269:
[----:B------:R-:W-:Y:S05]  /*7c80*/  BSYNC B1 ;  /* 0x0000000000017941 */ /* 0x000fea0003800000 */
.L_x_268:
        /* <DEDUP_REMOVED lines=9> */
.L_x_271:
[----:B------:R-:W-:Y:S05]  /*7d20*/  BSYNC B1 ;  /* 0x0000000000017941 */ /* 0x000fea0003800000 */
.L_x_270:
        /* <DEDUP_REMOVED lines=9> */
.L_x_273:
[----:B------:R-:W-:Y:S05]  /*7dc0*/  BSYNC B1 ;  /* 0x0000000000017941 */ /* 0x000fea0003800000 */
.L_x_272:
        /* <DEDUP_REMOVED lines=9> */
.L_x_275:
[----:B------:R-:W-:Y:S05]  /*7e60*/  BSYNC B1 ;  /* 0x0000000000017941 */ /* 0x000fea0003800000 */
.L_x_274:
[----:B012--5:R-:W-:Y:S01]  /*7e70*/  HADD2.F32 R4, -RZ, R172.H0_H0 ;  /* 0x200000acff047230 */ /* 0x027fe20000004100 */
        /* <DEDUP_REMOVED lines=8> */
.L_x_277:
[----:B------:R-:W-:Y:S05]  /*7f00*/  BSYNC B1 ;  /* 0x0000000000017941 */ /* 0x000fea0003800000 */
.L_x_276:
[----:B0----5:R-:W-:Y:S01]  /*7f10*/  HADD2.F32 R4, -RZ, R172.H0_H0 ;  /* 0x200000acff047230 */ /* 0x021fe20000004100 */
[----:B------:R-:W-:Y:S01]  /*7f20*/  @P2 MOV R5, R9 ;  /* 0x0000000900052202 */ /* 0x000fe20000000f00 */
[----:B------:R-:W-:Y:S01]  /*7f30*/  BSSY B1, `(.L_x_278) ;  /* 0x0000009000017945 */ /* 0x000fe20003800000 */
[----:B------:R-:W-:Y:S02]  /*7f40*/  ISETP.GT.AND P1, PT, R0, 0x79, P1 ;  /* 0x000000790000780c */ /* 0x000fe40000f24270 */
[----:B------:R-:W-:Y:S01]  /*7f50*/  FMUL R3, R4, R155 ;  /* 0x0000009b04037220 */ /* 0x000fe20000400000 */
[----:B------:R-:W-:-:S03]  /*7f60*/  @P2 IMAD.MOV.U32 R4, RZ, RZ, R8 ;  /* 0x000000ffff042224 */ /* 0x000fc600078e0008 */
[----:B------:R-:W-:-:S05]  /*7f70*/  FFMA R3, R86, R154, R3 ;  /* 0x0000009a56037223 */ /* 0x000fca0000000003 */
[----:B------:R-:W-:-:S05]  /*7f80*/  F2FP.F16.F32.PACK_AB R3, RZ, R3 ;  /* 0x00000003ff03723e */ /* 0x000fca00000000ff */
[----:B------:R0:W-:Y:S01]  /*7f90*/  @P2 STG.E.U16 desc[UR36][R4.64+0xf0], R3 ;  /* 0x0000f00304002986 */ /* 0x0001e2000c101524 */
[----:B------:R-:W-:Y:S05]  /*7fa0*/  @!P1 BRA `(.L_x_279) ;  /* 0x0000000000049947 */ /* 0x000fea0003800000 */
[----:B------:R2:W5:Y:S02]  /*7fb0*/  LDG.E.LTC128B.U16 R172, desc[UR36][R10.64+0xf2] ;  /* 0x0000f2240aac7981 */ /* 0x000564000c1e1520 */
.L_x_279:
[----:B------:R-:W-:Y:S05]  /*7fc0*/  BSYNC B1 ;  /* 0x0000000000017941 */ /* 0x000fea0003800000 */
.L_x_278:
[----:B------:R-:W-:Y:S05]  /*7fd0*/  @!P1 BRA `(.L_x_280) ;  /* 0x00000024004c9947 */ /* 0x000fea0003800000 */
[----:B-----5:R-:W-:-:S05]  /*7fe0*/  HADD2.F32 R172, -RZ, R172.H0_H0 ;  /* 0x200000acffac7230 */ /* 0x020fca0000004100 */
[----:B------:R-:W-:-:S04]  /*7ff0*/  FMUL R172, R172, R155 ;  /* 0x0000009bacac7220 */ /* 0x000fc80000400000 */
[----:B------:R-:W-:-:S05]  /*8000*/  FFMA R172, R87, R154, R172 ;  /* 0x0000009a57ac7223 */ /* 0x000fca00000000ac */
[----:B------:R-:W-:-:S05]  /*8010*/  F2FP.F16.F32.PACK_AB R172, RZ, R172 ;  /* 0x000000acffac723e */ /* 0x000fca00000000ff */
[----:B------:R0:W-:Y:S01]  /*8020*/  STG.E.U16 desc[UR36][R8.64+0xf2], R172 ;  /* 0x0000f2ac08007986 */ /* 0x0001e2000c101524 */
[----:B------:R-:W-:Y:S05]  /*8030*/  BRA `(.L_x_280) ;  /* 0x0000002400347947 */ /* 0x000fea0003800000 */
.L_x_29:
[----:B------:R-:W-:Y:S01]  /*8040*/  ULDC.64 UR4, c[0x0][0x5c0] ;  /* 0x0001700000047ab9 */ /* 0x000fe20000000a00 */
[-C--:B------:R-:W-:Y:S01]  /*8050*/  FMUL R88, R88, R154.reuse ;  /* 0x0000009a58587220 */ /* 0x080fe20000400000 */
[----:B------:R-:W-:Y:S01]  /*8060*/  LEA R8, P0, R166, UR4, 0x1 ;  /* 0x00000004a6087c11 */ /* 0x000fe2000f8008ff */
[----:B------:R-:W-:Y:S01]  /*8070*/  IMAD.SHL.U32 R7, R4, 0x10, RZ ;  /* 0x0000001004077824 */ /* 0x000fe200078e00ff */
[----:B------:R-:W-:Y:S01]  /*8080*/  ISETP.GT.AND P2, PT, R0, 0x1, P3 ;  /* 0x000000010000780c */ /* 0x000fe20001f44270 */
[-C--:B------:R-:W-:Y:S01]  /*8090*/  FMUL R89, R89, R154.reuse ;  /* 0x0000009a59597220 */ /* 0x080fe20000400000 */
[----:B------:R-:W-:Y:S01]  /*80a0*/  LEA.HI.X R9, R166, UR5, R169, 0x1, P0 ;  /* 0x00000005a6097c11 */ /* 0x000fe200080f0ca9 */
[-C--:B------:R-:W-:Y:S01]  /*80b0*/  FMUL R90, R90, R154.reuse ;  /* 0x0000009a5a5a7220 */ /* 0x080fe20000400000 */
[----:B------:R-:W-:Y:S01]  /*80c0*/  ISETP.GT.AND P0, PT, R3, 0x8, PT ;  /* 0x000000080300780c */ /* 0x000fe20003f04270 */
[----:B------:R-:W-:Y:S01]  /*80d0*/  FMUL R91, R91, R154 ;  /* 0x0000009a5b5b7220 */ /* 0x000fe20000400000 */
[----:B------:R-:W-:Y:S01]  /*80e0*/  F2FP.F16.F32.PACK_AB R88, RZ, R88 ;  /* 0x00000058ff58723e */ /* 0x000fe200000000ff */
[-C--:B------:R-:W-:Y:S01]  /*80f0*/  FMUL R92, R92, R154.reuse ;  /* 0x0000009a5c5c7220 */ /* 0x080fe20000400000 */
[----:B------:R-:W-:Y:S01]  /*8100*/  ISETP.GT.AND P4, PT, R0, RZ, P0 ;  /* 0x000000ff0000720c */ /* 0x000fe20000784270 */
[----:B------:R-:W-:Y:S01]  /*8110*/  FMUL R93, R93, R154 ;  /* 0x0000009a5d5d7220 */ /* 0x000fe20000400000 */
[----:B------:R-:W-:Y:S01]  /*8120*/  SHF.L.U64.HI R6, R4, 0x4, R5 ;  /* 0x0000000404067819 */ /* 0x000fe20000010205 */
[----:B------:R-:W-:Y:S01]  /*8130*/  @P1 STG.E.U16 desc[UR36][R8.64], R88 ;  /* 0x0000005808001986 */ /* 0x000fe2000c101524 */
[----:B------:R-:W-:Y:S01]  /*8140*/  IADD3 R10, P5, R7, R8, RZ ;  /* 0x00000008070a7210 */ /* 0x000fe20007fbe0ff */
[-C--:B------:R-:W-:Y:S01]  /*8150*/  FMUL R94, R94, R154.reuse ;  /* 0x0000009a5e5e7220 */ /* 0x080fe20000400000 */
[----:B------:R-:W-:Y:S01]  /*8160*/  ISETP.GT.AND P1, PT, R0, 0x1, P0 ;  /* 0x000000010000780c */ /* 0x000fe20000724270 */
[----:B------:R-:W-:Y:S01]  /*8170*/  FMUL R95, R95, R154 ;  /* 0x0000009a5f5f7220 */ /* 0x000fe20000400000 */
[----:B------:R-:W-:Y:S01]  /*8180*/  F2FP.F16.F32.PACK_AB R89, RZ, R89 ;  /* 0x00000059ff59723e */ /* 0x000fe200000000ff */
[----:B------:R-:W-:Y:S01]  /*8190*/  IMAD.X R11, R6, 0x1, R9, P5 ;  /* 0x00000001060b7824 */ /* 0x000fe200028e0609 */
[----:B------:R-:W-:Y:S01]  /*81a0*/  F2FP.F16.F32.PACK_AB R90, RZ, R90 ;  /* 0x0000005aff5a723e */ /* 0x000fe200000000ff */
[-C--:B------:R-:W-:Y:S01]  /*81b0*/  FMUL R96, R96, R154.reuse ;  /* 0x0000009a60607220 */ /* 0x080fe20000400000 */
[----:B------:R-:W-:Y:S01]  /*81c0*/  F2FP.F16.F32.PACK_AB R91, RZ, R91 ;  /* 0x0000005bff5b723e */ /* 0x000fe200000000ff */
[----:B------:R-:W-:Y:S01]  /*81d0*/  @P2 STG.E.U16 desc[UR36][R8.64+0x2], R89 ;  /* 0x0000025908002986 */ /* 0x000fe2000c101524 */
[C---:B------:R-:W-:Y:S01]  /*81e0*/  ISETP.GT.AND P5, PT, R0.reuse, 0x9, P3 ;  /* 0x000000090000780c */ /* 0x040fe20001fa4270 */
[-C--:B------:R-:W-:Y:S01]  /*81f0*/  FMUL R97, R97, R154.reuse ;  /* 0x0000009a61617220 */ /* 0x080fe20000400000 */
[C---:B------:R-:W-:Y:S01]  /*8200*/  ISETP.GT.AND P2, PT, R0.reuse, 0x8, P0 ;  /* 0x000000080000780c */ /* 0x040fe20000744270 */
[----:B------:R-:W-:Y:S01]  /*8210*/  @P4 STG.E.U16 desc[UR36][R10.64], R90 ;  /* 0x0000005a0a004986 */ /* 0x000fe2000c101524 */
[----:B------:R-:W-:Y:S01]  /*8220*/  ISETP.GT.AND P4, PT, R0, 0x8, P3 ;  /* 0x000000080000780c */ /* 0x000fe20001f84270 */
[----:B------:R-:W-:Y:S01]  /*8230*/  FMUL R98, R98, R154 ;  /* 0x0000009a62627220 */ /* 0x000fe20000400000 */
[----:B------:R-:W-:Y:S01]  /*8240*/  F2FP.F16.F32.PACK_AB R92, RZ, R92 ;  /* 0x0000005cff5c723e */ /* 0x000fe200000000ff */
[----:B------:R-:W-:Y:S01]  /*8250*/  @P1 STG.E.U16 desc[UR36][R10.64+0x2], R91 ;  /* 0x0000025b0a001986 */ /* 0x000fe2000c101524 */
[----:B------:R-:W-:Y:S01]  /*8260*/  ISETP.GT.AND P1, PT, R0, 0x9, P0 ;  /* 0x000000090000780c */ /* 0x000fe20000724270 */
[-C--:B------:R-:W-:Y:S01]  /*8270*/  FMUL R99, R99, R154.reuse ;  /* 0x0000009a63637220 */ /* 0x080fe20000400000 */
[----:B------:R-:W-:Y:S01]  /*8280*/  F2FP.F16.F32.PACK_AB R93, RZ, R93 ;  /* 0x0000005dff5d723e */ /* 0x000fe200000000ff */
[----:B------:R-:W-:Y:S01]  /*8290*/  FMUL R100, R100, R154 ;  /* 0x0000009a64647220 */ /* 0x000fe20000400000 */
[----:B------:R-:W-:Y:S01]  /*82a0*/  F2FP.F16.F32.PACK_AB R94, RZ, R94 ;  /* 0x0000005eff5e723e */ /* 0x000fe200000000ff */
[-C--:B------:R-:W-:Y:S01]  /*82b0*/  FMUL R101, R101, R154.reuse ;  /* 0x0000009a65657220 */ /* 0x080fe20000400000 */
[----:B------:R-:W-:Y:S01]  /*82c0*/  F2FP.F16.F32.PACK_AB R95, RZ, R95 ;  /* 0x0000005fff5f723e */ /* 0x000fe200000000ff */
[----:B------:R-:W-:Y:S01]  /*82d0*/  FMUL R102, R102, R154 ;  /* 0x0000009a66667220 */ /* 0x000fe20000400000 */
[----:B------:R-:W-:Y:S01]  /*82e0*/  F2FP.F16.F32.PACK_AB R96, RZ, R96 ;  /* 0x00000060ff60723e */ /* 0x000fe200000000ff */
[----:B------:R-:W-:Y:S01]  /*82f0*/  @P4 STG.E.U16 desc[UR36][R8.64+0x10], R92 ;  /* 0x0000105c08004986 */ /* 0x000fe2000c101524 */
[C---:B------:R-:W-:Y:S01]  /*8300*/  ISETP.GT.AND P4, PT, R0.reuse, 0x10, P3 ;  /* 0x000000100000780c */ /* 0x040fe20001f84270 */
[-C--:B------:R-:W-:Y:S01]  /*8310*/  FMUL R103, R103, R154.reuse ;  /* 0x0000009a67677220 */ /* 0x080fe20000400000 */
[----:B------:R-:W-:Y:S01]  /*8320*/  F2FP.F16.F32.PACK_AB R97, RZ, R97 ;  /* 0x00000061ff61723e */ /* 0x000fe200000000ff */
[----:B------:R-:W-:Y:S01]  /*8330*/  @P5 STG.E.U16 desc[UR36][R8.64+0x12], R93 ;  /* 0x0000125d08005986 */ /* 0x000fe2000c101524 */
[----:B------:R-:W-:Y:S01]  /*8340*/  ISETP.GT.AND P5, PT, R0, 0x11, P0 ;  /* 0x000000110000780c */ /* 0x000fe200007a4270 */
        /* <DEDUP_REMOVED lines=74> */
[-C--:B------:R-:W-:Y:S01]  /*87f0*/  FMUL R125, R125, R154.reuse ;  /* 0x0000009a7d7d7220 */ /* 0x080fe20000400000 */
[----:B------:R-:W-:Y:S01]  /*8800*/  F2FP.F16.F32.PACK_AB R119, RZ, R119 ;  /* 0x00000077ff77723e */ /* 0x000fe200000000ff */
[----:B------:R-:W-:Y:S01]  /*8810*/  FMUL R126, R126, R154 ;  /* 0x0000009a7e7e7220 */ /* 0x000fe20000400000 */
[----:B------:R-:W-:Y:S01]  /*8820*/  F2FP.F16.F32.PACK_AB R120, RZ, R120 ;  /* 0x00000078ff78723e */ /* 0x000fe200000000ff */
        /* <DEDUP_REMOVED lines=64> */
[----:B------:R-:W-:Y:S01]  /*8c30*/  FMUL R145, R145, R154 ;  /* 0x0000009a91917220 */ /* 0x000fe20000400000 */
[----:B------:R-:W-:Y:S01]  /*8c40*/  F2FP.F16.F32.PACK_AB R139, RZ, R139 ;  /* 0x0000008bff8b723e */ /* 0x000fe200000000ff */
[----:B------:R-:W-:Y:S01]  /*8c50*/  IMAD.SHL.U32 R21, R4, 0x100, RZ ;  /* 0x0000010004157824 */ /* 0x000fe200078e00ff */
[----:B------:R-:W-:Y:S01]  /*8c60*/  F2FP.F16.F32.PACK_AB R140, RZ, R140 ;  /* 0x0000008cff8c723e */ /* 0x000fe200000000ff */
[----:B------:R-:W-:Y:S01]  /*8c70*/  @P1 STG.E.U16 desc[UR36][R8.64+0x90], R124 ;  /* 0x0000907c08001986 */ /* 0x000fe2000c101524 */
[----:B------:R-:W-:Y:S01]  /*8c80*/  ISETP.GT.AND P1, PT, R0, 0x50, P3 ;  /* 0x000000500000780c */ /* 0x000fe20001f24270 */
[-C--:B------:R-:W-:Y:S01]  /*8c90*/  FMUL R146, R146, R154.reuse ;  /* 0x0000009a92927220 */ /* 0x080fe20000400000 */
[----:B------:R-:W-:Y:S01]  /*8ca0*/  F2FP.F16.F32.PACK_AB R141, RZ, R141 ;  /* 0x0000008dff8d723e */ /* 0x000fe200000000ff */
[----:B------:R-:W-:Y:S01]  /*8cb0*/  @P2 STG.E.U16 desc[UR36][R8.64+0x92], R125 ;  /* 0x0000927d08002986 */ /* 0x000fe2000c101524 */
[C---:B------:R-:W-:Y:S01]  /*8cc0*/  ISETP.GT.AND P2, PT, R0.reuse, 0x51, P3 ;  /* 0x000000510000780c */ /* 0x040fe20001f44270 */
[----:B------:R-:W-:Y:S01]  /*8cd0*/  FMUL R147, R147, R154 ;  /* 0x0000009a93937220 */ /* 0x000fe20000400000 */
        /* <DEDUP_REMOVED lines=12> */
[----:B------:R-:W-:Y:S01]  /*8da0*/  SHF.L.U64.HI R15, R4, 0x8, R5 ;  /* 0x00000008040f7819 */ /* 0x000fe20000010205 */
[----:B------:R-:W-:Y:S01]  /*8db0*/  @P2 STG.E.U16 desc[UR36][R8.64+0xa2], R129 ;  /* 0x0000a28108002986 */ /* 0x000fe2000c101524 */
[C---:B------:R-:W-:Y:S01]  /*8dc0*/  ISETP.GT.AND P2, PT, R0.reuse, 0x59, P3 ;  /* 0x000000590000780c */ /* 0x040fe20001f44270 */
        /* <DEDUP_REMOVED lines=56> */
[----:B------:R-:W-:Y:S01]  /*9150*/  FMUL R39, R39, R154 ;  /* 0x0000009a27277220 */ /* 0x000fe20000400000 */
[----:B------:R-:W-:Y:S01]  /*9160*/  F2FP.F16.F32.PACK_AB R33, RZ, R33 ;  /* 0x00000021ff21723e */ /* 0x000fe200000000ff */
[----:B------:R-:W-:Y:S01]  /*9170*/  @P2 STG.E.U16 desc[UR36][R10.64+0xd0], R142 ;  /* 0x0000d08e0a002986 */ /* 0x000fe2000c101524 */
[----:B------:R-:W-:Y:S01]  /*9180*/  F2FP.F16.F32.PACK_AB R34, RZ, R34 ;  /* 0x00000022ff22723e */ /* 0x000fe200000000ff */
[-C--:B------:R-:W-:Y:S01]  /*9190*/  FMUL R40, R40, R154.reuse ;  /* 0x0000009a28287220 */ /* 0x080fe20000400000 */
[----:B------:R-:W-:Y:S01]  /*91a0*/  F2FP.F16.F32.PACK_AB R35, RZ, R35 ;  /* 0x00000023ff23723e */ /* 0x000fe200000000ff */
[----:B------:R-:W-:Y:S01]  /*91b0*/  FMUL R41, R41, R154 ;  /* 0x0000009a29297220 */ /* 0x000fe20000400000 */
[----:B------:R-:W-:Y:S01]  /*91c0*/  F2FP.F16.F32.PACK_AB R36, RZ, R36 ;  /* 0x00000024ff24723e */ /* 0x000fe200000000ff */
[----:B------:R-:W-:Y:S01]  /*91d0*/  @P4 STG.E.U16 desc[UR36][R10.64+0xd2], R143 ;  /* 0x0000d28f0a004986 */ /* 0x000fe2000c101524 */
[----:B------:R-:W-:Y:S01]  /*91e0*/  ISETP.GT.AND P4, PT, R0, 0x71, P0 ;  /* 0x000000710000780c */ /* 0x000fe20000784270 */
[----:B------:R-:W-:Y:S01]  /*91f0*/  FMUL R42, R42, R154 ;  /* 0x0000009a2a2a7220 */ /* 0x000fe20000400000 */
[----:B------:R-:W-:Y:S01]  /*9200*/  F2FP.F16.F32.PACK_AB R37, RZ, R37 ;  /* 0x00000025ff25723e */ /* 0x000fe200000000ff */
[----:B------:R-:W-:Y:S01]  /*9210*/  @P5 STG.E.U16 desc[UR36][R8.64+0xe0], R144 ;  /* 0x0000e09008005986 */ /* 0x000fe2000c101524 */
[----:B------:R-:W-:Y:S01]  /*9220*/  ISETP.GT.AND P5, PT, R0, 0x70, P0 ;  /* 0x000000700000780c */ /* 0x000fe200007a4270 */
[----:B------:R-:W-:Y:S01]  /*9230*/  @P1 IMAD.MOV.U32 R4, RZ, RZ, R8 ;  /* 0x000000ffff041224 */ /* 0x000fe200078e0008 */
[----:B------:R-:W-:Y:S01]  /*9240*/  F2FP.F16.F32.PACK_AB R38, RZ, R38 ;  /* 0x00000026ff26723e */ /* 0x000fe200000000ff */
[----:B------:R-:W-:Y:S01]  /*9250*/  @P1 IMAD.MOV.U32 R5, RZ, RZ, R9 ;  /* 0x000000ffff051224 */ /* 0x000fe200078e0009 */
[----:B------:R-:W-:Y:S01]  /*9260*/  F2FP.F16.F32.PACK_AB R39, RZ, R39 ;  /* 0x00000027ff27723e */ /* 0x000fe200000000ff */
[----:B------:R-:W-:Y:S01]  /*9270*/  FMUL R43, R43, R154 ;  /* 0x0000009a2b2b7220 */ /* 0x000fe20000400000 */
[----:B------:R-:W-:Y:S01]  /*9280*/  F2FP.F16.F32.PACK_AB R40, RZ, R40 ;  /* 0x00000028ff28723e */ /* 0x000fe200000000ff */
[----:B------:R-:W-:Y:S01]  /*9290*/  FMUL R44, R44, R154 ;  /* 0x0000009a2c2c7220 */ /* 0x000fe20000400000 */
[----:B------:R0:W-:Y:S01]  /*92a0*/  @P1 STG.E.U16 desc[UR36][R4.64+0xe2], R145 ;  /* 0x0000e29104001986 */ /* 0x0001e2000c101524 */
[----:B------:R-:W-:Y:S01]  /*92b0*/  IADD3 R12, P1, P2, R7, R8, R21 ;  /* 0x00000008070c7210 */ /* 0x000fe20007a3e015 */
[-C--:B------:R-:W-:Y:S01]  /*92c0*/  FMUL R45, R45, R154.reuse ;  /* 0x0000009a2d2d7220 */ /* 0x080fe20000400000 */
[----:B------:R-:W-:Y:S01]  /*92d0*/  F2FP.F16.F32.PACK_AB R41, RZ, R41 ;  /* 0x00000029ff29723e */ /* 0x000fe200000000ff */
[-C--:B------:R-:W-:Y:S01]  /*92e0*/  FMUL R46, R46, R154.reuse ;  /* 0x0000009a2e2e7220 */ /* 0x080fe20000400000 */
[----:B------:R-:W-:Y:S01]  /*92f0*/  IADD3.X R13, R6, R9, R15, P1, P2 ;  /* 0x00000009060d7210 */ /* 0x000fe20000fe440f */
[-C--:B------:R-:W-:Y:S01]  /*9300*/  FMUL R47, R47, R154.reuse ;  /* 0x0000009a2f2f7220 */ /* 0x080fe20000400000 */
[C---:B------:R-:W-:Y:S01]  /*9310*/  ISETP.GT.AND P1, PT, R3.reuse, 0x80, PT ;  /* 0x000000800300780c */ /* 0x040fe20003f24270 */
[-C--:B------:R-:W-:Y:S01]  /*9320*/  FMUL R48, R48, R154.reuse ;  /* 0x0000009a30307220 */ /* 0x080fe20000400000 */
[----:B------:R-:W-:Y:S01]  /*9330*/  ISETP.GT.AND P2, PT, R3, 0x88, PT ;  /* 0x000000880300780c */ /* 0x000fe20003f44270 */
[----:B------:R-:W-:Y:S01]  /*9340*/  FMUL R49, R49, R154 ;  /* 0x0000009a31317220 */ /* 0x000fe20000400000 */
[----:B------:R-:W-:Y:S01]  /*9350*/  F2FP.F16.F32.PACK_AB R42, RZ, R42 ;  /* 0x0000002aff2a723e */ /* 0x000fe200000000ff */
[----:B0-----:R-:W-:Y:S01]  /*9360*/  @P5 IMAD.MOV.U32 R4, RZ, RZ, R10 ;  /* 0x000000ffff045224 */ /* 0x001fe200078e000a */
[----:B------:R-:W-:Y:S01]  /*9370*/  @P5 MOV R5, R11 ;  /* 0x0000000b00055202 */ /* 0x000fe20000000f00 */
[-C--:B------:R-:W-:Y:S01]  /*9380*/  FMUL R50, R50, R154.reuse ;  /* 0x0000009a32327220 */ /* 0x080fe20000400000 */
[----:B------:R-:W-:Y:S01]  /*9390*/  F2FP.F16.F32.PACK_AB R43, RZ, R43 ;  /* 0x0000002bff2b723e */ /* 0x000fe200000000ff */
[----:B------:R-:W-:Y:S01]  /*93a0*/  FMUL R51, R51, R154 ;  /* 0x0000009a33337220 */ /* 0x000fe20000400000 */
[----:B------:R-:W-:Y:S01]  /*93b0*/  F2FP.F16.F32.PACK_AB R44, RZ, R44 ;  /* 0x0000002cff2c723e */ /* 0x000fe200000000ff */
[----:B------:R0:W-:Y:S01]  /*93c0*/  @P5 STG.E.U16 desc[UR36][R4.64+0xe0], R146 ;  /* 0x0000e09204005986 */ /* 0x0001e2000c101524 */
[----:B------:R-:W-:Y:S01]  /*93d0*/  ISETP.GT.AND P5, PT, R0, 0x78, P3 ;  /* 0x000000780000780c */ /* 0x000fe20001fa4270 */
[-C--:B------:R-:W-:Y:S01]  /*93e0*/  FMUL R52, R52, R154.reuse ;  /* 0x0000009a34347220 */ /* 0x080fe20000400000 */
[C---:B------:R-:W-:Y:S01]  /*93f0*/  ISETP.GT.AND P3, PT, R0.reuse, 0x79, P3 ;  /* 0x000000790000780c */ /* 0x040fe20001f64270 */
[----:B------:R-:W-:Y:S01]  /*9400*/  @P4 STG.E.U16 desc[UR36][R10.64+0xe2], R147 ;  /* 0x0000e2930a004986 */ /* 0x000fe2000c101524 */
[C---:B------:R-:W-:Y:S01]  /*9410*/  ISETP.GT.AND P4, PT, R0.reuse, 0x78, P0 ;  /* 0x000000780000780c */ /* 0x040fe20000784270 */
[-C--:B------:R-:W-:Y:S01]  /*9420*/  FMUL R53, R53, R154.reuse ;  /* 0x0000009a35357220 */ /* 0x080fe20000400000 */
[----:B------:R-:W-:Y:S01]  /*9430*/  ISETP.GT.AND P0, PT, R0, 0x79, P0 ;  /* 0x000000790000780c */ /* 0x000fe20000704270 */
[-C--:B------:R-:W-:Y:S01]  /*9440*/  FMUL R54, R54, R154.reuse ;  /* 0x0000009a36367220 */ /* 0x080fe20000400000 */
[----:B------:R-:W-:Y:S01]  /*9450*/  F2FP.F16.F32.PACK_AB R45, RZ, R45 ;  /* 0x0000002dff2d723e */ /* 0x000fe200000000ff */
[----:B------:R-:W-:Y:S01]  /*9460*/  FMUL R55, R55, R154 ;  /* 0x0000009a37377220 */ /* 0x000fe20000400000 */
[----:B------:R-:W-:Y:S01]  /*9470*/  F2FP.F16.F32.PACK_AB R46, RZ, R46 ;  /* 0x0000002eff2e723e */ /* 0x000fe200000000ff */
[----:B------:R-:W-:Y:S01]  /*9480*/  FMUL R56, R56, R154 ;  /* 0x0000009a38387220 */ /* 0x000fe20000400000 */
[----:B------:R-:W-:Y:S01]  /*9490*/  F2FP.F16.F32.PACK_AB R47, RZ, R47 ;  /* 0x0000002fff2f723e */ /* 0x000fe200000000ff */
[----:B------:R-:W-:Y:S01]  /*94a0*/  @P5 STG.E.U16 desc[UR36][R8.64+0xf0], R148 ;  /* 0x0000f09408005986 */ /* 0x000fe2000c101524 */
[----:B0-----:R-:W-:Y:S01]  /*94b0*/  IADD3 R4, P5, R21, R8, RZ ;  /* 0x0000000815047210 */ /* 0x001fe20007fbe0ff */
[----:B------:R-:W-:Y:S01]  /*94c0*/  FMUL R57, R57, R154 ;  /* 0x0000009a39397220 */ /* 0x000fe20000400000 */
[----:B------:R-:W-:Y:S01]  /*94d0*/  F2FP.F16.F32.PACK_AB R48, RZ, R48 ;  /* 0x00000030ff30723e */ /* 0x000fe200000000ff */
[----:B------:R0:W-:Y:S01]  /*94e0*/  @P3 STG.E.U16 desc[UR36][R8.64+0xf2], R149 ;  /* 0x0000f29508003986 */ /* 0x0001e2000c101524 */
[C---:B------:R-:W-:Y:S01]  /*94f0*/  ISETP.GT.AND P3, PT, R0.reuse, RZ, P1 ;  /* 0x000000ff0000720c */ /* 0x040fe20000f64270 */
[----:B------:R-:W-:Y:S01]  /*9500*/  IMAD.X R5, R15, 0x1, R9, P5 ;  /* 0x000000010f057824 */ /* 0x000fe200028e0609 */
[C---:B------:R-:W-:Y:S01]  /*9510*/  ISETP.GT.AND P5, PT, R0.reuse, RZ, P2 ;  /* 0x000000ff0000720c */ /* 0x040fe200017a4270 */
        /* <DEDUP_REMOVED lines=14> */
[----:B------:R-:W-:Y:S01]  /*9600*/  @P4 STG.E.U16 desc[UR36][R4.64+0x2], R25 ;  /* 0x0000021904004986 */ /* 0x000fe2000c101524 */
[----:B------:R-:W-:Y:S01]  /*9610*/  IADD3 R14, P4, R7, R4, RZ ;  /* 0x00000004070e7210 */ /* 0x000fe20007f9e0ff */
[--C-:B------:R-:W-:Y:S01]  /*9620*/  IMAD.X R9, R6, 0x1, R5.reuse, P3 ;  /* 0x0000000106097824 */ /* 0x100fe200018e0605 */
[----:B------:R-:W-:Y:S01]  /*9630*/  ISETP.GT.AND P3, PT, R0, 0x9, P2 ;  /* 0x000000090000780c */ /* 0x000fe20001764270 */
[-C--:B------:R-:W-:Y:S01]  /*9640*/  FMUL R62, R62, R154.reuse ;  /* 0x0000009a3e3e7220 */ /* 0x080fe20000400000 */
[----:B------:R-:W-:Y:S01]  /*9650*/  F2FP.F16.F32.PACK_AB R53, RZ, R53 ;  /* 0x00000035ff35723e */ /* 0x000fe200000000ff */
[----:B------:R-:W-:Y:S01]  /*9660*/  IMAD.X R15, R6, 0x1, R5, P4 ;  /* 0x00000001060f7824 */ /* 0x000fe200020e0605 */
[----:B------:R-:W-:Y:S01]  /*9670*/  ISETP.GT.AND P4, PT, R0, 0x8, P1 ;  /* 0x000000080000780c */ /* 0x000fe20000f84270 */
[----:B------:R-:W-:Y:S01]  /*9680*/  FMUL R63, R63, R154 ;  /* 0x0000009a3f3f7220 */ /* 0x000fe20000400000 */
[----:B------:R-:W-:Y:S01]  /*9690*/  F2FP.F16.F32.PACK_AB R54, RZ, R54 ;  /* 0x00000036ff36723e */ /* 0x000fe200000000ff */
[-C--:B------:R-:W-:Y:S01]  /*96a0*/  FMUL R64, R64, R154.reuse ;  /* 0x0000009a40407220 */ /* 0x080fe20000400000 */
        /* <DEDUP_REMOVED lines=9> */
[----:B------:R-:W-:Y:S01]  /*9740*/  @P4 STG.E.U16 desc[UR36][R4.64+0x10], R28 ;  /* 0x0000101c04004986 */ /* 0x000fe2000c101524 */
[----:B------:R-:W-:Y:S01]  /*9750*/  ISETP.GT.AND P4, PT, R0, 0x10, P1 ;  /* 0x000000100000780c */ /* 0x000fe20000f84270 */
[-C--:B------:R-:W-:Y:S01]  /*9760*/  FMUL R68, R68, R154.reuse ;  /* 0x0000009a44447220 */ /* 0x080fe20000400000 */
[----:B------:R-:W-:Y:S01]  /*9770*/  F2FP.F16.F32.PACK_AB R57, RZ, R57 ;  /* 0x00000039ff39723e */ /* 0x000fe200000000ff */
[-C--:B------:R-:W-:Y:S01]  /*9780*/  FMUL R69, R69, R154.reuse ;  /* 0x0000009a45457220 */ /* 0x080fe20000400000 */
        /* <DEDUP_REMOVED lines=14> */
[----:B------:R-:W-:Y:S01]  /*9870*/  FMUL R73, R73, R154 ;  /* 0x0000009a49497220 */ /* 0x000fe20000400000 */
[----:B------:R-:W-:Y:S01]  /*9880*/  F2FP.F16.F32.PACK_AB R61, RZ, R61 ;  /* 0x0000003dff3d723e */ /* 0x000fe200000000ff */
[----:B------:R-:W-:Y:S01]  /*9890*/  @P5 STG.E.U16 desc[UR36][R4.64+0x22], R33 ;  /* 0x0000222104005986 */ /* 0x000fe2000c101524 */
[----:B------:R-:W-:Y:S01]  /*98a0*/  ISETP.GT.AND P5, PT, R0, 0x19, P1 ;  /* 0x000000190000780c */ /* 0x000fe20000fa4270 */
[--C-:B------:R-:W-:Y:S01]  /*98b0*/  @P0 IMAD.MOV.U32 R6, RZ, RZ, R12.reuse ;  /* 0x000000ffff060224 */ /* 0x100fe200078e000c */
[----:B------:R-:W-:Y:S01]  /*98c0*/  F2FP.F16.F32.PACK_AB R62, RZ, R62 ;  /* 0x0000003eff3e723e */ /* 0x000fe200000000ff */
[--C-:B------:R-:W-:Y:S01]  /*98d0*/  @P0 IMAD.MOV.U32 R7, RZ, RZ, R13.reuse ;  /* 0x000000ffff070224 */ /* 0x100fe200078e000d */
[----:B------:R-:W-:Y:S01]  /*98e0*/  F2FP.F16.F32.PACK_AB R63, RZ, R63 ;  /* 0x0000003fff3f723e */ /* 0x000fe200000000ff */
[----:B------:R-:W-:Y:S01]  /*98f0*/  FMUL R74, R74, R154 ;  /* 0x0000009a4a4a7220 */ /* 0x000fe20000400000 */
[----:B------:R-:W-:Y:S01]  /*9900*/  F2FP.F16.F32.PACK_AB R64, RZ, R64 ;  /* 0x00000040ff40723e */ /* 0x000fe200000000ff */
[-C--:B------:R-:W-:Y:S01]  /*9910*/  FMUL R75, R75, R154.reuse ;  /* 0x0000009a4b4b7220 */ /* 0x080fe20000400000 */
[----:B------:R0:W-:Y:S01]  /*9920*/  @P0 STG.E.U16 desc[UR36][R6.64+0x20], R34 ;  /* 0x0000202206000986 */ /* 0x0001e2000c101524 */
        /* <DEDUP_REMOVED lines=9> */
[----:B------:R-:W-:Y:S01]  /*99c0*/  FMUL R80, R80, R154 ;  /* 0x0000009a50507220 */ /* 0x000fe20000400000 */
[----:B------:R-:W-:Y:S01]  /*99d0*/  F2FP.F16.F32.PACK_AB R69, RZ, R69 ;  /* 0x00000045ff45723e */ /* 0x000fe200000000ff */
[--C-:B0-----:R-:W-:Y:S01]  /*99e0*/  @P3 IMAD.MOV.U32 R7, RZ, RZ, R13.reuse ;  /* 0x000000ffff073224 */ /* 0x101fe200078e000d */
[----:B------:R-:W-:Y:S01]  /*99f0*/  @P3 MOV R6, R12 ;  /* 0x0000000c00063202 */ /* 0x000fe20000000f00 */
[----:B------:R-:W-:Y:S01]  /*9a00*/  FMUL R81, R81, R154 ;  /* 0x0000009a51517220 */ /* 0x000fe20000400000 */
[----:B------:R-:W-:Y:S01]  /*9a10*/  F2FP.F16.F32.PACK_AB R70, RZ, R70 ;  /* 0x00000046ff46723e */ /* 0x000fe200000000ff */
[-C--:B------:R-:W-:Y:S01]  /*9a20*/  FMUL R82, R82, R154.reuse ;  /* 0x0000009a52527220 */ /* 0x080fe20000400000 */
[----:B------:R-:W-:Y:S01]  /*9a30*/  F2FP.F16.F32.PACK_AB R71, RZ, R71 ;  /* 0x00000047ff47723e */ /* 0x000fe200000000ff */
[----:B------:R0:W-:Y:S01]  /*9a40*/  @P3 STG.E.U16 desc[UR36][R6.64+0x22], R35 ;  /* 0x0000222306003986 */ /* 0x0001e2000c101524 */
        /* <DEDUP_REMOVED lines=11> */
[----:B0-----:R-:W-:Y:S01]  /*9b00*/  @P0 IMAD.MOV.U32 R6, RZ, RZ, R12 ;  /* 0x000000ffff060224 */ /* 0x001fe200078e000c */
[----:B------:R-:W-:Y:S01]  /*9b10*/  F2FP.F16.F32.PACK_AB R75, RZ, R75 ;  /* 0x0000004bff4b723e */ /* 0x000fe200000000ff */
[----:B------:R-:W-:Y:S01]  /*9b20*/  @P0 IMAD.MOV.U32 R7, RZ, RZ, R13 ;  /* 0x000000ffff070224 */ /* 0x000fe200078e000d */
[----:B------:R-:W-:Y:S01]  /*9b30*/  F2FP.F16.F32.PACK_AB R76, RZ, R76 ;  /* 0x0000004cff4c723e */ /* 0x000fe200000000ff */
[-C--:B------:R-:W-:Y:S01]  /*9b40*/  FMUL R86, R86, R154.reuse ;  /* 0x0000009a56567220 */ /* 0x080fe20000400000 */
[----:B------:R-:W-:Y:S01]  /*9b50*/  F2FP.F16.F32.PACK_AB R77, RZ, R77 ;  /* 0x0000004dff4d723e */ /* 0x000fe200000000ff */
[----:B------:R-:W-:Y:S01]  /*9b60*/  FMUL R87, R87, R154 ;  /* 0x0000009a57577220 */ /* 0x000fe20000400000 */
[----:B------:R0:W-:Y:S01]  /*9b70*/  @P0 STG.E.U16 desc[UR36][R6.64+0x30], R38 ;  /* 0x0000302606000986 */ /* 0x0001e2000c101524 */
[----:B------:R-:W-:-:S02]  /*9b80*/  ISETP.GT.AND P0, PT, R0, 0x20, P2 ;  /* 0x000000200000780c */ /* 0x000fc40001704270 */
[----:B------:R-:W-:Y:S02]  /*9b90*/  F2FP.F16.F32.PACK_AB R78, RZ, R78 ;  /* 0x0000004eff4e723e */ /* 0x000fe400000000ff */
[----:B------:R-:W-:Y:S02]  /*9ba0*/  F2FP.F16.F32.PACK_AB R79, RZ, R79 ;  /* 0x0000004fff4f723e */ /* 0x000fe400000000ff */
[----:B------:R-:W-:Y:S02]  /*9bb0*/  F2FP.F16.F32.PACK_AB R80, RZ, R80 ;  /* 0x00000050ff50723e */ /* 0x000fe400000000ff */
[----:B------:R-:W-:Y:S02]  /*9bc0*/  F2FP.F16.F32.PACK_AB R81, RZ, R81 ;  /* 0x00000051ff51723e */ /* 0x000fe400000000ff */
[----:B------:R-:W-:Y:S01]  /*9bd0*/  F2FP.F16.F32.PACK_AB R82, RZ, R82 ;  /* 0x00000052ff52723e */ /* 0x000fe200000000ff */
[----:B0-----:R-:W-:Y:S01]  /*9be0*/  @P3 IMAD.MOV.U32 R6, RZ, RZ, R12 ;  /* 0x000000ffff063224 */ /* 0x001fe200078e000c */
[----:B------:R-:W-:Y:S01]  /*9bf0*/  F2FP.F16.F32.PACK_AB R83, RZ, R83 ;  /* 0x00000053ff53723e */ /* 0x000fe200000000ff */
[----:B------:R-:W-:Y:S01]  /*9c00*/  @P3 IMAD.MOV.U32 R7, RZ, RZ, R13 ;  /* 0x000000ffff073224 */ /* 0x000fe200078e000d */
[----:B------:R-:W-:-:S02]  /*9c10*/  F2FP.F16.F32.PACK_AB R84, RZ, R84 ;  /* 0x00000054ff54723e */ /* 0x000fc400000000ff */
[----:B------:R-:W-:Y:S02]  /*9c20*/  F2FP.F16.F32.PACK_AB R85, RZ, R85 ;  /* 0x00000055ff55723e */ /* 0x000fe400000000ff */
[----:B------:R0:W-:Y:S01]  /*9c30*/  @P3 STG.E.U16 desc[UR36][R6.64+0x32], R39 ;  /* 0x0000322706003986 */ /* 0x0001e2000c101524 */
[C---:B------:R-:W-:Y:S02]  /*9c40*/  ISETP.GT.AND P3, PT, R0.reuse, 0x21, P2 ;  /* 0x000000210000780c */ /* 0x040fe40001764270 */
[----:B------:R-:W-:Y:S01]  /*9c50*/  F2FP.F16.F32.PACK_AB R86, RZ, R86 ;  /* 0x00000056ff56723e */ /* 0x000fe200000000ff */
[----:B------:R-:W-:Y:S01]  /*9c60*/  @P4 STG.E.U16 desc[UR36][R4.64+0x40], R40 ;  /* 0x0000402804004986 */ /* 0x000fe2000c101524 */
[C---:B------:R-:W-:Y:S02]  /*9c70*/  ISETP.GT.AND P4, PT, R0.reuse, 0x28, P1 ;  /* 0x000000280000780c */ /* 0x040fe40000f84270 */
[----:B------:R-:W-:Y:S01]  /*9c80*/  F2FP.F16.F32.PACK_AB R87, RZ, R87 ;  /* 0x00000057ff57723e */ /* 0x000fe200000000ff */
[----:B------:R-:W-:Y:S01]  /*9c90*/  @P5 STG.E.U16 desc[UR36][R4.64+0x42], R41 ;  /* 0x0000422904005986 */ /* 0x000fe2000c101524 */
[----:B------:R-:W-:-:S02]  /*9ca0*/  ISETP.GT.AND P5, PT, R0, 0x29, P1 ;  /* 0x000000290000780c */ /* 0x000fc40000fa4270 */
[----:B0-----:R-:W-:Y:S01]  /*9cb0*/  @P0 MOV R6, R12 ;  /* 0x0000000c00060202 */ /* 0x001fe20000000f00 */
[----:B------:R-:W-:-:S05]  /*9cc0*/  @P0 IMAD.MOV.U32 R7, RZ, RZ, R13 ;  /* 0x000000ffff070224 */ /* 0x000fca00078e000d */
[----:B------:R0:W-:Y:S01]  /*9cd0*/  @P0 STG.E.U16 desc[UR36][R6.64+0x40], R42 ;  /* 0x0000402a06000986 */ /* 0x0001e2000c101524 */
[----:B------:R-:W-:Y:S01]  /*9ce0*/  ISETP.GT.AND P0, PT, R0, 0x28, P2 ;  /* 0x000000280000780c */ /* 0x000fe20001704270 */
[----:B0-----:R-:W-:Y:S02]  /*9cf0*/  @P3 IMAD.MOV.U32 R6, RZ, RZ, R12 ;  /* 0x000000ffff063224 */ /* 0x001fe400078e000c */
[----:B------:R-:W-:-:S05]  /*9d00*/  @P3 IMAD.MOV.U32 R7, RZ, RZ, R13 ;  /* 0x000000ffff073224 */ /* 0x000fca00078e000d */
[----:B------:R0:W-:Y:S01]  /*9d10*/  @P3 STG.E.U16 desc[UR36][R6.64+0x42], R43 ;  /* 0x0000422b06003986 */ /* 0x0001e2000c101524 */
[----:B------:R-:W-:-:S03]  /*9d20*/  ISETP.GT.AND P3, PT, R0, 0x29, P2 ;  /* 0x000000290000780c */ /* 0x000fc60001764270 */
[----:B------:R-:W-:Y:S01]  /*9d30*/  @P4 STG.E.U16 desc[UR36][R4.64+0x50], R44 ;  /* 0x0000502c04004986 */ /* 0x000fe2000c101524 */
[----:B------:R-:W-:-:S03]  /*9d40*/  ISETP.GT.AND P4, PT, R0, 0x30, P1 ;  /* 0x000000300000780c */ /* 0x000fc60000f84270 */
[----:B------:R-:W-:Y:S01]  /*9d50*/  @P5 STG.E.U16 desc[UR36][R4.64+0x52], R45 ;  /* 0x0000522d04005986 */ /* 0x000fe2000c101524 */
[----:B------:R-:W-:Y:S01]  /*9d60*/  ISETP.GT.AND P5, PT, R0, 0x31, P1 ;  /* 0x000000310000780c */ /* 0x000fe20000fa4270 */
[----:B0-----:R-:W-:Y:S02]  /*9d70*/  @P0 IMAD.MOV.U32 R6, RZ, RZ, R12 ;  /* 0x000000ffff060224 */ /* 0x001fe400078e000c */
[----:B------:R-:W-:-:S05]  /*9d80*/  @P0 IMAD.MOV.U32 R7, RZ, RZ, R13 ;  /* 0x000000ffff070224 */ /* 0x000fca00078e000d */
[----:B------:R0:W-:Y:S01]  /*9d90*/  @P0 STG.E.U16 desc[UR36][R6.64+0x50], R46 ;  /* 0x0000502e06000986 */ /* 0x0001e2000c101524 */
[----:B------:R-:W-:Y:S02]  /*9da0*/  ISETP.GT.AND P0, PT, R0, 0x30, P2 ;  /* 0x000000300000780c */ /* 0x000fe40001704270 */
[----:B0-----:R-:W-:Y:S01]  /*9db0*/  @P3 MOV R6, R12 ;  /* 0x0000000c00063202 */ /* 0x001fe20000000f00 */
        /* <DEDUP_REMOVED lines=18> */
[----:B------:R-:W-:Y:S02]  /*9ee0*/  ISETP.GT.AND P5, PT, R0, 0x41, P1 ;  /* 0x000000410000780c */ /* 0x000fe40000fa4270 */
        /* <DEDUP_REMOVED lines=79> */
[C---:B------:R-:W-:Y:S02]  /*a3e0*/  ISETP.GT.AND P3, PT, R0.reuse, 0x78, P1 ;  /* 0x000000780000780c */ /* 0x040fe40000f64270 */
[C---:B------:R-:W-:Y:S01]  /*a3f0*/  ISETP.GT.AND P1, PT, R0.reuse, 0x79, P1 ;  /* 0x000000790000780c */ /* 0x040fe20000f24270 */
[----:B------:R-:W-:Y:S01]  /*a400*/  @P4 STG.E.U16 desc[UR36][R4.64+0xe0], R80 ;  /* 0x0000e05004004986 */ /* 0x000fe2000c101524 */
[----:B------:R-:W-:-:S03]  /*a410*/  ISETP.GT.AND P4, PT, R0, 0x71, P2 ;  /* 0x000000710000780c */ /* 0x000fc60001784270 */
[----:B------:R-:W-:Y:S01]  /*a420*/  @P5 STG.E.U16 desc[UR36][R4.64+0xe2], R81 ;  /* 0x0000e25104005986 */ /* 0x000fe2000c101524 */
[C---:B------:R-:W-:Y:S02]  /*a430*/  ISETP.GT.AND P5, PT, R0.reuse, 0x78, P2 ;  /* 0x000000780000780c */ /* 0x040fe400017a4270 */
[----:B------:R-:W-:Y:S01]  /*a440*/  ISETP.GT.AND P2, PT, R0, 0x79, P2 ;  /* 0x000000790000780c */ /* 0x000fe20001744270 */
[----:B0-----:R-:W-:Y:S02]  /*a450*/  @P0 IMAD.MOV.U32 R6, RZ, RZ, R12 ;  /* 0x000000ffff060224 */ /* 0x001fe400078e000c */
[----:B------:R-:W-:-:S05]  /*a460*/  @P0 IMAD.MOV.U32 R7, RZ, RZ, R13 ;  /* 0x000000ffff070224 */ /* 0x000fca00078e000d */
[----:B------:R0:W-:Y:S02]  /*a470*/  @P0 STG.E.U16 desc[UR36][R6.64+0xe0], R82 ;  /* 0x0000e05206000986 */ /* 0x0001e4000c101524 */
[----:B0-----:R-:W-:Y:S01]  /*a480*/  @P4 MOV R6, R12 ;  /* 0x0000000c00064202 */ /* 0x001fe20000000f00 */
[----:B------:R-:W-:-:S05]  /*a490*/  @P4 IMAD.MOV.U32 R7, RZ, RZ, R13 ;  /* 0x000000ffff074224 */ /* 0x000fca00078e000d */
[----:B------:R-:W-:Y:S04]  /*a4a0*/  @P4 STG.E.U16 desc[UR36][R6.64+0xe2], R83 ;  /* 0x0000e25306004986 */ /* 0x000fe8000c101524 */
[----:B------:R-:W-:Y:S04]  /*a4b0*/  @P3 STG.E.U16 desc[UR36][R4.64+0xf0], R84 ;  /* 0x0000f05404003986 */ /* 0x000fe8000c101524 */
[----:B------:R0:W-:Y:S02]  /*a4c0*/  @P1 STG.E.U16 desc[UR36][R4.64+0xf2], R85 ;  /* 0x0000f25504001986 */ /* 0x0001e4000c101524 */
[----:B0-----:R-:W-:-:S02]  /*a4d0*/  @P5 IMAD.MOV.U32 R4, RZ, RZ, R12 ;  /* 0x000000ffff045224 */ /* 0x001fc400078e000c */
[----:B------:R-:W-:-:S05]  /*a4e0*/  @P5 IMAD.MOV.U32 R5, RZ, RZ, R13 ;  /* 0x000000ffff055224 */ /* 0x000fca00078e000d */
[----:B------:R0:W-:Y:S04]  /*a4f0*/  @P5 STG.E.U16 desc[UR36][R4.64+0xf0], R86 ;  /* 0x0000f05604005986 */ /* 0x0001e8000c101524 */
[----:B------:R0:W-:Y:S02]  /*a500*/  @P2 STG.E.U16 desc[UR36][R12.64+0xf2], R87 ;  /* 0x0000f2570c002986 */ /* 0x0001e4000c101524 */
.L_x_280:
[----:B------:R-:W-:Y:S05]  /*a510*/  BSYNC B0 ;  /* 0x0000000000007941 */ /* 0x000fea0003800000 */
.L_x_28:
[----:B------:R-:W-:Y:S01]  /*a520*/  ULDC UR4, c[0x0][0xc] ;  /* 0x0000030000047ab9 */ /* 0x000fe20000000800 */
[----:B------:R-:W-:Y:S01]  /*a530*/  ULDC UR5, c[0x0][0x10] ;  /* 0x0000040000057ab9 */ /* 0x000fe20000000800 */
[----:B0-----:R-:W0:Y:S01]  /*a540*/  LDC R3, c[0x0][0x14] ;  /* 0x00000500ff037b82 */ /* 0x001e220000000800 */
[----:B------:R-:W-:Y:S01]  /*a550*/  UIMAD.WIDE.U32 UR4, UR4, UR5, URZ ;  /* 0x00000005040472a5 */ /* 0x000fe2000f8e003f */
[----:B------:R-:W-:Y:S01]  /*a560*/  PRMT R0, RZ, 0x7610, R0 ;  /* 0x00007610ff007816 */ /* 0x000fe20000000000 */
[----:B------:R-:W-:Y:S01]  /*a570*/  IMAD.MOV.U32 R153, RZ, RZ, -0x1 ;  /* 0xffffffffff997424 */ /* 0x000fe200078e00ff */
[----:B------:R-:W-:-:S03]  /*a580*/  MOV R23, 0xffffffff ;  /* 0xffffffff00177802 */ /* 0x000fc60000000f00 */
[----:B0-----:R-:W-:-:S04]  /*a590*/  IMAD.WIDE.U32 R16, R3, UR4, R16 ;  /* 0x0000000403107c25 */ /* 0x001fc8000f8e0010 */
[----:B------:R-:W-:Y:S01]  /*a5a0*/  IMAD R3, R3, UR5, RZ ;  /* 0x0000000503037c24 */ /* 0x000fe2000f8e02ff */
[----:B------:R-:W-:Y:S02]  /*a5b0*/  ULDC.64 UR4, c[0x0][0x650] ;  /* 0x0001940000047ab9 */ /* 0x000fe40000000a00 */
[----:B------:R-:W-:Y:S01]  /*a5c0*/  ISETP.GE.U32.AND P0, PT, R16, UR4, PT ;  /* 0x0000000410007c0c */ /* 0x000fe2000bf06070 */
[----:B------:R-:W-:-:S05]  /*a5d0*/  IMAD.IADD R17, R17, 0x1, R3 ;  /* 0x0000000111117824 */ /* 0x000fca00078e0203 */
[----:B------:R-:W-:-:S13]  /*a5e0*/  ISETP.GE.U32.AND.EX P0, PT, R17, UR5, PT, P0 ;  /* 0x0000000511007c0c */ /* 0x000fda000bf06100 */
[----:B------:R-:W-:Y:S05]  /*a5f0*/  @P0 BRA `(.L_x_281) ;  /* 0x0000000400640947 */ /* 0x000fea0003800000 */
[----:B------:R-:W0:Y:S01]  /*a600*/  S2R R12, SR_CTAID.X ;  /* 0x00000000000c7919 */ /* 0x000e220000002500 */
[----:B-12---:R-:W1:Y:S01]  /*a610*/  LDC.64 R10, c[0x0][0x628] ;  /* 0x00018a00ff0a7b82 */ /* 0x006e620000000a00 */
[----:B------:R-:W-:Y:S01]  /*a620*/  ULDC UR4, c[0x0][0x150] ;  /* 0x0000540000047ab9 */ /* 0x000fe20000000800 */
[----:B------:R-:W-:Y:S01]  /*a630*/  IMAD.MOV.U32 R8, RZ, RZ, R16 ;  /* 0x000000ffff087224 */ /* 0x000fe200078e0010 */
[----:B------:R-:W2:Y:S01]  /*a640*/  S2R R24, SR_CTAID.Y ;  /* 0x0000000000187919 */ /* 0x000ea20000002600 */
[----:B------:R-:W-:-:S04]  /*a650*/  IMAD.MOV.U32 R9, RZ, RZ, R17 ;  /* 0x000000ffff097224 */ /* 0x000fc800078e0011 */
[----:B------:R-:W2:Y:S08]  /*a660*/  LDC R21, c[0x0][0x144] ;  /* 0x00005100ff157b82 */ /* 0x000eb00000000800 */
[----:B------:R-:W2:Y:S08]  /*a670*/  LDC R0, c[0x0][0x630] ;  /* 0x00018c00ff007b82 */ /* 0x000eb00000000800 */
[----:B------:R-:W2:Y:S01]  /*a680*/  LDC.64 R14, c[0x0][0x620] ;  /* 0x00018800ff0e7b82 */ /* 0x000ea20000000a00 */
[----:B-1----:R-:W-:-:S04]  /*a690*/  ISETP.NE.U32.AND P0, PT, R10, RZ, PT ;  /* 0x000000ff0a00720c */ /* 0x002fc80003f05070 */
[----:B------:R-:W-:Y:S02]  /*a6a0*/  ISETP.NE.AND.EX P0, PT, R11, RZ, PT, P0 ;  /* 0x000000ff0b00720c */ /* 0x000fe40003f05300 */
[----:B0-----:R-:W-:-:S05]  /*a6b0*/  I2FP.F32.U32 R3, R12 ;  /* 0x0000000c00037245 */ /* 0x001fca0000201000 */
[----:B------:R-:W-:-:S04]  /*a6c0*/  FMUL R3, R3, UR4 ;  /* 0x0000000403037c20 */ /* 0x000fc80008400000 */
[----:B------:R0:W1:Y:S02]  /*a6d0*/  F2I.U32.TRUNC.NTZ R20, R3 ;  /* 0x0000000300147305 */ /* 0x000064000020f000 */
[----:B------:R-:W-:Y:S05]  /*a6e0*/  @!P0 BRA `(.L_x_282) ;  /* 0x0000000000288947 */ /* 0x000fea0003800000 */
[----:B0-----:R-:W0:Y:S02]  /*a6f0*/  LDC R3, c[0x0][0x634] ;  /* 0x00018d00ff037b82 */ /* 0x001e240000000800 */
        /* <DEDUP_REMOVED lines=9> */
.L_x_282:
[----:B------:R-:W3:Y:S01]  /*a790*/  LDC.64 R28, c[0x0][0x640] ;  /* 0x00019000ff1c7b82 */ /* 0x000ee20000000a00 */
[-CC-:B--2---:R-:W-:Y:S01]  /*a7a0*/  SHF.R.U64 R23, R8, R0.reuse, R9.reuse ;  /* 0x0000000008177219 */ /* 0x184fe20000001209 */
[----:B-1----:R-:W-:Y:S01]  /*a7b0*/  IMAD.MOV R20, RZ, RZ, -R20 ;  /* 0x000000ffff147224 */ /* 0x002fe200078e0a14 */
[----:B------:R-:W-:Y:S01]  /*a7c0*/  SHF.R.U32.HI R0, RZ, R0, R9 ;  /* 0x00000000ff007219 */ /* 0x000fe20000011609 */
[----:B------:R-:W-:Y:S01]  /*a7d0*/  ULDC UR4, c[0x0][0x154] ;  /* 0x0000550000047ab9 */ /* 0x000fe20000000800 */
[----:B0-----:R-:W-:Y:S01]  /*a7e0*/  IADD3 R3, P0, RZ, -R23, RZ ;  /* 0x80000017ff037210 */ /* 0x001fe20007f1e0ff */
[----:B------:R-:W-:Y:S02]  /*a7f0*/  IMAD R21, R21, R20, R12 ;  /* 0x0000001415157224 */ /* 0x000fe400078e020c */
[----:B------:R-:W0:Y:S01]  /*a800*/  LDC R6, c[0x0][0x618] ;  /* 0x00018600ff067b82 */ /* 0x000e220000000800 */
[----:B------:R-:W-:Y:S01]  /*a810*/  IADD3.X R5, RZ, ~R0, RZ, P0, !PT ;  /* 0x80000000ff057210 */ /* 0x000fe200007fe4ff */
[----:B------:R-:W-:-:S04]  /*a820*/  IMAD.MOV.U32 R7, RZ, RZ, 0x1 ;  /* 0x00000001ff077424 */ /* 0x000fc800078e00ff */
[-C--:B------:R-:W-:Y:S02]  /*a830*/  IMAD R0, R5, R14.reuse, RZ ;  /* 0x0000000e05007224 */ /* 0x080fe400078e02ff */
[----:B------:R-:W1:Y:S01]  /*a840*/  LDC R8, c[0x0][0x608] ;  /* 0x00018200ff087b82 */ /* 0x000e620000000800 */
[----:B------:R-:W-:-:S04]  /*a850*/  IMAD.WIDE.U32 R4, R3, R14, R16 ;  /* 0x0000000e03047225 */ /* 0x000fc800078e0010 */
[----:B------:R-:W-:Y:S01]  /*a860*/  IMAD R3, R3, R15, R0 ;  /* 0x0000000f03037224 */ /* 0x000fe200078e0200 */
[----:B------:R-:W-:Y:S02]  /*a870*/  I2FP.F32.U32 R0, R24 ;  /* 0x0000001800007245 */ /* 0x000fe40000201000 */
[----:B------:R-:W2:Y:S01]  /*a880*/  LDC R26, c[0x0][0x658] ;  /* 0x00019600ff1a7b82 */ /* 0x000ea20000000800 */
[----:B------:R-:W-:Y:S01]  /*a890*/  IMAD.IADD R3, R5, 0x1, R3 ;  /* 0x0000000105037824 */ /* 0x000fe200078e0203 */
[----:B---3--:R-:W-:Y:S01]  /*a8a0*/  ISETP.NE.U32.AND P0, PT, R28, RZ, PT ;  /* 0x000000ff1c00720c */ /* 0x008fe20003f05070 */
[----:B------:R-:W-:Y:S01]  /*a8b0*/  FMUL R0, R0, UR4 ;  /* 0x0000000400007c20 */ /* 0x000fe20008400000 */
[----:B------:R-:W-:Y:S02]  /*a8c0*/  IMAD.MOV.U32 R5, RZ, RZ, -0x1 ;  /* 0xffffffffff057424 */ /* 0x000fe400078e00ff */
[----:B------:R-:W-:Y:S01]  /*a8d0*/  ISETP.NE.AND.EX P0, PT, R29, RZ, PT, P0 ;  /* 0x000000ff1d00720c */ /* 0x000fe20003f05300 */
[----:B------:R3:W2:Y:S01]  /*a8e0*/  F2I.U32.TRUNC.NTZ R13, R0 ;  /* 0x00000000000d7305 */ /* 0x0006a2000020f000 */
[----:B------:R-:W3:Y:S01]  /*a8f0*/  LDC R15, c[0x0][0x148] ;  /* 0x00005200ff0f7b82 */ /* 0x000ee20000000800 */
[----:B0-----:R-:W-:-:S02]  /*a900*/  SHF.R.U64 R12, R4, R6, R3 ;  /* 0x00000006040c7219 */ /* 0x001fc40000001203 */
[----:B------:R-:W-:-:S05]  /*a910*/  SHF.R.U32.HI R3, RZ, R6, R3 ;  /* 0x00000006ff037219 */ /* 0x000fca0000011603 */
[----:B------:R-:W0:Y:S01]  /*a920*/  LDC R20, c[0x0][0x600] ;  /* 0x00018000ff147b82 */ /* 0x000e220000000800 */
[-CC-:B-1----:R-:W-:Y:S02]  /*a930*/  SHF.R.U64 R10, R12, R8.reuse, R3.reuse ;  /* 0x000000080c0a7219 */ /* 0x182fe40000001203 */
[----:B------:R-:W-:-:S05]  /*a940*/  SHF.R.U32.HI R3, RZ, R8, R3 ;  /* 0x00000008ff037219 */ /* 0x000fca0000011603 */
[----:B------:R-:W1:Y:S01]  /*a950*/  LDC R27, c[0x0][0x648] ;  /* 0x00019200ff1b7b82 */ /* 0x000e620000000800 */
[-C--:B--2---:R-:W-:Y:S02]  /*a960*/  SHF.L.U32 R4, R5, R26.reuse, RZ ;  /* 0x0000001a05047219 */ /* 0x084fe400000006ff */
[--C-:B------:R-:W-:Y:S02]  /*a970*/  SHF.R.U64 R14, R10, R26, R3.reuse ;  /* 0x0000001a0a0e7219 */ /* 0x100fe40000001203 */
[----:B------:R-:W-:Y:S02]  /*a980*/  LOP3.LUT R25, RZ, R4, RZ, 0x33, !PT ;  /* 0x00000004ff197212 */ /* 0x000fe400078e33ff */
[-C--:B------:R-:W-:Y:S01]  /*a990*/  SHF.R.U32.HI R5, RZ, R26.reuse, R3 ;  /* 0x0000001aff057219 */ /* 0x080fe20000011603 */
[----:B------:R-:W2:Y:S01]  /*a9a0*/  LDC R30, c[0x0][0x638] ;  /* 0x00018e00ff1e7b82 */ /* 0x000ea20000000800 */
[----:B------:R-:W-:Y:S01]  /*a9b0*/  SHF.L.U32 R152, R7, R26, RZ ;  /* 0x0000001a07987219 */ /* 0x000fe200000006ff */
[----:B------:R-:W-:-:S06]  /*a9c0*/  IMAD.MOV.U32 R4, RZ, RZ, R14 ;  /* 0x000000ffff047224 */ /* 0x000fcc00078e000e */
[----:B------:R-:W0:Y:S01]  /*a9d0*/  LDC R31, c[0x0][0x610] ;  /* 0x00018400ff1f7b82 */ /* 0x000e220000000800 */
[----:B------:R-:W-:Y:S05]  /*a9e0*/  @!P0 BRA `(.L_x_283) ;  /* 0x0000000000288947 */ /* 0x000fea0003800000 */
[----:B------:R-:W4:Y:S02]  /*a9f0*/  LDC R3, c[0x0][0x64c] ;  /* 0x00019300ff037b82 */ /* 0x000f240000000800 */
[----:B----4-:R-:W-:-:S04]  /*aa00*/  IADD3 R3, P0, R14, R3, RZ ;  /* 0x000000030e037210 */ /* 0x010fc80007f1e0ff */
[----:B------:R-:W-:-:S05]  /*aa10*/  IADD3.X R11, RZ, R5, RZ, P0, !PT ;  /* 0x00000005ff0b7210 */ /* 0x000fca00007fe4ff */
[----:B------:R-:W-:-:S04]  /*aa20*/  IMAD.WIDE.U32 R4, R11, R28, RZ ;  /* 0x0000001c0b047225 */ /* 0x000fc800078e00ff */
[----:B------:R-:W-:-:S04]  /*aa30*/  IMAD.WIDE.U32 R6, P0, R3, R29, R4 ;  /* 0x0000001d03067225 */ /* 0x000fc80007800004 */
[----:B------:R-:W-:-:S04]  /*aa40*/  IMAD.WIDE.U32 R4, R3, R28, RZ ;  /* 0x0000001c03047225 */ /* 0x000fc800078e00ff */
[----:B------:R-:W-:Y:S01]  /*aa50*/  IMAD.X R9, RZ, RZ, RZ, P0 ;  /* 0x000000ffff097224 */ /* 0x000fe200000e06ff */
[----:B------:R-:W-:Y:S01]  /*aa60*/  IADD3 RZ, P0, R5, R6, RZ ;  /* 0x0000000605ff7210 */ /* 0x000fe20007f1e0ff */
[----:B------:R-:W-:-:S04]  /*aa70*/  IMAD.MOV.U32 R8, RZ, RZ, R7 ;  /* 0x000000ffff087224 */ /* 0x000fc800078e0007 */
[----:B------:R-:W-:-:S08]  /*aa80*/  IMAD.WIDE.U32.X R4, R11, R29, R8, P0 ;  /* 0x0000001d0b047225 */ /* 0x000fd000000e0408 */
.L_x_283:
[----:B------:R-:W-:Y:S01]  /*aa90*/  ISETP.NE.AND P0, PT, R2, 0x1, PT ;  /* 0x000000010200780c */ /* 0x000fe20003f05270 */
[----:B0-----:R-:W-:Y:S01]  /*aaa0*/  VIADD R7, R20, 0xffffffff ;  /* 0xffffffff14077836 */ /* 0x001fe20000000000 */
[----:B-1-3--:R-:W-:Y:S01]  /*aab0*/  SHF.R.U64 R0, R4, R27, R5 ;  /* 0x0000001b04007219 */ /* 0x00afe20000001205 */
[----:B------:R-:W-:Y:S01]  /*aac0*/  IMAD.MOV R13, RZ, RZ, -R13 ;  /* 0x000000ffff0d7224 */ /* 0x000fe200078e0a0d */
[----:B------:R-:W-:Y:S02]  /*aad0*/  LOP3.LUT R5, R10, R25, RZ, 0xc0, !PT ;  /* 0x000000190a057212 */ /* 0x000fe400078ec0ff */
[----:B------:R-:W-:Y:S01]  /*aae0*/  MOV R4, 0x1 ;  /* 0x0000000100047802 */ /* 0x000fe20000000f00 */
[----:B------:R-:W-:Y:S02]  /*aaf0*/  IMAD.MOV R3, RZ, RZ, -R0 ;  /* 0x000000ffff037224 */ /* 0x000fe400078e0a00 */
[----:B------:R-:W-:Y:S01]  /*ab00*/  IMAD R152, R152, R0, R5 ;  /* 0x0000000098987224 */ /* 0x000fe200078e0205 */
[----:B------:R-:W-:Y:S01]  /*ab10*/  LOP3.LUT R5, R12, R7, RZ, 0xc0, !PT ;  /* 0x000000070c057212 */ /* 0x000fe200078ec0ff */
[----:B--2---:R-:W-:-:S02]  /*ab20*/  IMAD R0, R3, R30, R14 ;  /* 0x0000001e03007224 */ /* 0x004fc400078e020e */
[----:B------:R-:W-:Y:S02]  /*ab30*/  @P0 IMAD R21, R15, R13, R24 ;  /* 0x0000000d0f150224 */ /* 0x000fe400078e0218 */
[----:B------:R-:W-:Y:S01]  /*ab40*/  IMAD R3, R0, R20, R5 ;  /* 0x0000001400037224 */ /* 0x000fe200078e0205 */
[----:B------:R-:W-:Y:S01]  /*ab50*/  PRMT R0, R4, 0x7610, R0 ;  /* 0x0000761004007816 */ /* 0x000fe20000000000 */
[----:B------:R-:W-:-:S05]  /*ab60*/  IMAD R152, R152, R31, R21 ;  /* 0x0000001f98987224 */ /* 0x000fca00078e0215 */
[----:B------:R-:W-:Y:S02]  /*ab70*/  SEL R153, R3, R152, !P0 ;  /* 0x0000009803997207 */ /* 0x000fe40004000000 */
[----:B------:R-:W-:-:S07]  /*ab80*/  SEL R152, R152, R3, !P0 ;  /* 0x0000000398987207 */ /* 0x000fce0004000000 */
.L_x_281:
[----:B------:R-:W-:-:S13]  /*ab90*/  LOP3.LUT P0, RZ, R0, 0xff, RZ, 0xc0, !PT ;  /* 0x000000ff00ff7812 */ /* 0x000fda000780c0ff */
[----:B------:R-:W-:Y:S05]  /*aba0*/  @P0 BRA `(.L_x_284) ;  /* 0xffffff6000d80947 */ /* 0x000fea000383ffff */
[----:B------:R-:W-:Y:S05]  /*abb0*/  EXIT ;  /* 0x000000000000794d */ /* 0x000fea0003800000 */
.L_x_3:
[----:B0-----:R-:W-:Y:S01]  /*abc0*/  ULDC.64 UR4, c[0x0][0x650] ;  /* 0x0001940000047ab9 */ /* 0x001fe20000000a00 */
        /* <DEDUP_REMOVED lines=8> */
[----:B------:R-:W-:Y:S02]  /*ac50*/  IMAD.MOV.U32 R10, RZ, RZ, R16 ;  /* 0x000000ffff0a7224 */ /* 0x000fe400078e0010 */
[----:B------:R-:W-:-:S05]  /*ac60*/  IMAD.MOV.U32 R11, RZ, RZ, R17 ;  /* 0x000000ffff0b7224 */ /* 0x000fca00078e0011 */
[----:B------:R-:W1:Y:S08]  /*ac70*/  LDC R14, c[0x0][0x630] ;  /* 0x00018c00ff0e7b82 */ /* 0x000e700000000800 */
[----:B------:R-:W2:Y:S01]  /*ac80*/  LDC.64 R20, c[0x0][0x620] ;  /* 0x00018800ff147b82 */ /* 0x000ea20000000a00 */
[----:B0-----:R-:W-:-:S04]  /*ac90*/  ISETP.NE.U32.AND P0, PT, R12, RZ, PT ;  /* 0x000000ff0c00720c */ /* 0x001fc80003f05070 */
[----:B------:R-:W-:-:S13]  /*aca0*/  ISETP.NE.AND.EX P0, PT, R13, RZ, PT, P0 ;  /* 0x000000ff0d00720c */ /* 0x000fda0003f05300 */
[----:B-12---:R-:W-:Y:S05]  /*acb0*/  @!P0 BRA `(.L_x_286) ;  /* 0x0000000000288947 */ /* 0x006fea0003800000 */
[----:B------:R-:W0:Y:S02]  /*acc0*/  LDC R7, c[0x0][0x634] ;  /* 0x00018d00ff077b82 */ /* 0x000e240000000800 */
[----:B0-----:R-:W-:-:S04]  /*acd0*/  IADD3 R11, P0, R16, R7, RZ ;  /* 0x00000007100b7210 */ /* 0x001fc80007f1e0ff */
        /* <DEDUP_REMOVED lines=8> */
.L_x_286:
[--C-:B------:R-:W-:Y:S01]  /*ad60*/  SHF.R.U64 R12, R10, R14, R11.reuse ;  /* 0x0000000e0a0c7219 */ /* 0x100fe2000000120b */
[----:B------:R-:W0:Y:S01]  /*ad70*/  LDC R22, c[0x0][0x618] ;  /* 0x00018600ff167b82 */ /* 0x000e220000000800 */
[----:B------:R-:W-:Y:S01]  /*ad80*/  I2FP.F32.U32 R6, R4 ;  /* 0x0000000400067245 */ /* 0x000fe20000201000 */
[----:B------:R-:W-:Y:S01]  /*ad90*/  ULDC UR4, c[0x0][0x150] ;  /* 0x0000540000047ab9 */ /* 0x000fe20000000800 */
[----:B------:R-:W-:Y:S02]  /*ada0*/  SHF.R.U32.HI R5, RZ, R14, R11 ;  /* 0x0000000eff057219 */ /* 0x000fe4000001160b */
[----:B------:R-:W-:Y:S01]  /*adb0*/  IADD3 R9, P0, RZ, -R12, RZ ;  /* 0x8000000cff097210 */ /* 0x000fe20007f1e0ff */
[----:B------:R-:W-:Y:S01]  /*adc0*/  FMUL R11, R6, UR4 ;  /* 0x00000004060b7c20 */ /* 0x000fe20008400000 */
[----:B------:R-:W-:Y:S01]  /*add0*/  ULDC UR4, c[0x0][0x154] ;  /* 0x0000550000047ab9 */ /* 0x000fe20000000800 */
[----:B------:R-:W1:Y:S02]  /*ade0*/  LDC.64 R24, c[0x0][0x640] ;  /* 0x00019000ff187b82 */ /* 0x000e640000000a00 */
[----:B------:R-:W-:-:S02]  /*adf0*/  IMAD.X R5, RZ, RZ, ~R5, P0 ;  /* 0x000000ffff057224 */ /* 0x000fc400000e0e05 */
[----:B------:R-:W2:Y:S01]  /*ae00*/  F2I.U32.TRUNC.NTZ R11, R11 ;  /* 0x0000000b000b7305 */ /* 0x000ea2000020f000 */
[----:B------:R-:W-:-:S03]  /*ae10*/  IMAD.WIDE.U32 R6, R9, R20, R16 ;  /* 0x0000001409067225 */ /* 0x000fc600078e0010 */
[----:B------:R-:W3:Y:S01]  /*ae20*/  LDC R13, c[0x0][0x144] ;  /* 0x00005100ff0d7b82 */ /* 0x000ee20000000800 */
[----:B------:R-:W-:-:S04]  /*ae30*/  IMAD R8, R5, R20, RZ ;  /* 0x0000001405087224 */ /* 0x000fc800078e02ff */
[----:B------:R-:W-:Y:S01]  /*ae40*/  IMAD R5, R9, R21, R8 ;  /* 0x0000001509057224 */ /* 0x000fe200078e0208 */
[----:B------:R-:W-:Y:S02]  /*ae50*/  MOV R8, 0xffffffff ;  /* 0xffffffff00087802 */ /* 0x000fe40000000f00 */
[----:B------:R-:W4:Y:S01]  /*ae60*/  LDC R14, c[0x0][0x608] ;  /* 0x00018200ff0e7b82 */ /* 0x000f220000000800 */
[----:B------:R-:W-:Y:S01]  /*ae70*/  IMAD.IADD R5, R7, 0x1, R5 ;  /* 0x0000000107057824 */ /* 0x000fe200078e0205 */
[----:B------:R-:W-:-:S04]  /*ae80*/  I2FP.F32.U32 R7, R3 ;  /* 0x0000000300077245 */ /* 0x000fc80000201000 */
[-C--:B0-----:R-:W-:Y:S01]  /*ae90*/  SHF.R.U64 R10, R6, R22.reuse, R5 ;  /* 0x00000016060a7219 */ /* 0x081fe20000001205 */
[----:B--2---:R-:W-:Y:S01]  /*aea0*/  IMAD.MOV R6, RZ, RZ, -R11 ;  /* 0x000000ffff067224 */ /* 0x004fe200078e0a0b */
[----:B------:R-:W0:Y:S01]  /*aeb0*/  LDC R9, c[0x0][0x658] ;  /* 0x00019600ff097b82 */ /* 0x000e220000000800 */
[----:B-1----:R-:W-:Y:S01]  /*aec0*/  ISETP.NE.U32.AND P0, PT, R24, RZ, PT ;  /* 0x000000ff1800720c */ /* 0x002fe20003f05070 */
[----:B------:R-:W-:Y:S01]  /*aed0*/  FMUL R7, R7, UR4 ;  /* 0x0000000407077c20 */ /* 0x000fe20008400000 */
[----:B------:R-:W-:Y:S02]  /*aee0*/  SHF.R.U32.HI R5, RZ, R22, R5 ;  /* 0x00000016ff057219 */ /* 0x000fe40000011605 */
[----:B------:R-:W-:-:S03]  /*aef0*/  ISETP.NE.AND.EX P0, PT, R25, RZ, PT, P0 ;  /* 0x000000ff1900720c */ /* 0x000fc60003f05300 */
[----:B------:R-:W1:Y:S01]  /*af00*/  LDC R20, c[0x0][0x148] ;  /* 0x00005200ff147b82 */ /* 0x000e620000000800 */
[----:B---3--:R-:W-:Y:S02]  /*af10*/  IMAD R23, R13, R6, R4 ;  /* 0x000000060d177224 */ /* 0x008fe400078e0204 */
[----:B------:R-:W-:-:S05]  /*af20*/  IMAD.MOV.U32 R6, RZ, RZ, 0x1 ;  /* 0x00000001ff067424 */ /* 0x000fca00078e00ff */
[----:B------:R-:W2:Y:S01]  /*af30*/  LDC R21, c[0x0][0x600] ;  /* 0x00018000ff157b82 */ /* 0x000ea20000000800 */
[-CC-:B----4-:R-:W-:Y:S02]  /*af40*/  SHF.R.U64 R13, R10, R14.reuse, R5.reuse ;  /* 0x0000000e0a0d7219 */ /* 0x190fe40000001205 */
[----:B------:R-:W-:Y:S02]  /*af50*/  SHF.R.U32.HI R4, RZ, R14, R5 ;  /* 0x0000000eff047219 */ /* 0x000fe40000011605 */
[----:B------:R3:W4:Y:S03]  /*af60*/  F2I.U32.TRUNC.NTZ R14, R7 ;  /* 0x00000007000e7305 */ /* 0x000726000020f000 */
[----:B------:R-:W1:Y:S01]  /*af70*/  LDC R26, c[0x0][0x648] ;  /* 0x00019200ff1a7b82 */ /* 0x000e620000000800 */
[-C--:B0-----:R-:W-:Y:S02]  /*af80*/  SHF.R.U64 R15, R13, R9.reuse, R4 ;  /* 0x000000090d0f7219 */ /* 0x081fe40000001204 */
[----:B------:R-:W-:-:S02]  /*af90*/  SHF.L.U32 R8, R8, R9, RZ ;  /* 0x0000000908087219 */ /* 0x000fc400000006ff */
[-C--:B------:R-:W-:Y:S01]  /*afa0*/  SHF.R.U32.HI R5, RZ, R9.reuse, R4 ;  /* 0x00000009ff057219 */ /* 0x080fe20000011604 */
[----:B------:R-:W-:Y:S01]  /*afb0*/  IMAD.MOV.U32 R4, RZ, RZ, R15 ;  /* 0x000000ffff047224 */ /* 0x000fe200078e000f */
[----:B------:R-:W-:Y:S01]  /*afc0*/  SHF.L.U32 R22, R6, R9, RZ ;  /* 0x0000000906167219 */ /* 0x000fe200000006ff */
[----:B------:R-:W0:Y:S01]  /*afd0*/  LDC R27, c[0x0][0x638] ;  /* 0x00018e00ff1b7b82 */ /* 0x000e220000000800 */
[----:B------:R-:W-:-:S07]  /*afe0*/  LOP3.LUT R28, RZ, R8, RZ, 0x33, !PT ;  /* 0x00000008ff1c7212 */ /* 0x000fce00078e33ff */
        /* <DEDUP_REMOVED lines=12> */
.L_x_287:
[----:B------:R-:W-:Y:S01]  /*b0b0*/  ISETP.NE.AND P0, PT, R2, 0x1, PT ;  /* 0x000000010200780c */ /* 0x000fe20003f05270 */
[----:B--2---:R-:W-:Y:S01]  /*b0c0*/  VIADD R7, R21, 0xffffffff ;  /* 0xffffffff15077836 */ /* 0x004fe20000000000 */
[----:B-1----:R-:W-:Y:S01]  /*b0d0*/  SHF.R.U64 R5, R4, R26, R5 ;  /* 0x0000001a04057219 */ /* 0x002fe20000001205 */
[----:B------:R-:W-:Y:S01]  /*b0e0*/  IMAD.MOV.U32 R8, RZ, RZ, R12 ;  /* 0x000000ffff087224 */ /* 0x000fe200078e000c */
[----:B------:R-:W-:Y:S02]  /*b0f0*/  IADD3 R14, -R14, RZ, RZ ;  /* 0x000000ff0e0e7210 */ /* 0x000fe40007ffe1ff */
[----:B------:R-:W-:Y:S01]  /*b100*/  LOP3.LUT R4, R13, R28, RZ, 0xc0, !PT ;  /* 0x0000001c0d047212 */ /* 0x000fe200078ec0ff */
[----:B------:R-:W-:Y:S01]  /*b110*/  IMAD.MOV R6, RZ, RZ, -R5 ;  /* 0x000000ffff067224 */ /* 0x000fe200078e0a05 */
[----:B------:R-:W-:-:S03]  /*b120*/  LOP3.LUT R10, R10, R7, RZ, 0xc0, !PT ;  /* 0x000000070a0a7212 */ /* 0x000fc600078ec0ff */
[----:B------:R-:W-:Y:S02]  /*b130*/  IMAD R4, R22, R5, R4 ;  /* 0x0000000516047224 */ /* 0x000fe400078e0204 */
[----:B------:R-:W-:Y:S02]  /*b140*/  @P0 IMAD R23, R20, R14, R3 ;  /* 0x0000000e14170224 */ /* 0x000fe400078e0203 */
[----:B0-----:R-:W-:Y:S02]  /*b150*/  IMAD R3, R6, R27, R15 ;  /* 0x0000001b06037224 */ /* 0x001fe400078e020f */
[----:B------:R-:W-:Y:S02]  /*b160*/  IMAD R7, R4, R29, R23 ;  /* 0x0000001d04077224 */ /* 0x000fe400078e0217 */
[----:B------:R-:W-:Y:S02]  /*b170*/  IMAD R4, R3, R21, R10 ;  /* 0x0000001503047224 */ /* 0x000fe400078e020a */
[----:B------:R-:W-:-:S03]  /*b180*/  IMAD.MOV.U32 R6, RZ, RZ, 0x1 ;  /* 0x00000001ff067424 */ /* 0x000fc600078e00ff */
[----:B------:R-:W-:Y:S02]  /*b190*/  SEL R9, R4, R7, !P0 ;  /* 0x0000000704097207 */ /* 0x000fe40004000000 */
[----:B------:R-:W-:-:S07]  /*b1a0*/  SEL R7, R7, R4, !P0 ;  /* 0x0000000407077207 */ /* 0x000fce0004000000 */
.L_x_285:
[----:B------:R-:W-:-:S08]  /*b1b0*/  NOP ;  /* 0x0000000000007918 */ /* 0x000fd00000000000 */
[----:B------:R-:W0:-:S00]  /*b1c0*/  USETMAXREG.DEALLOC.CTAPOOL 0x28 ;  /* 0x00000028000079c8 */ /* 0x000e0000080e0500 */
[----:B0-----:R-:W-:-:S13]  /*b1d0*/  ISETP.NE.AND P0, PT, R0, RZ, PT ;  /* 0x000000ff0000720c */ /* 0x001fda0003f05270 */
[----:B------:R-:W-:Y:S05]  /*b1e0*/  @P0 EXIT ;  /* 0x000000000000094d */ /* 0x000fea0003800000 */
[----:B------:R-:W-:Y:S01]  /*b1f0*/  LOP3.LUT P0, RZ, R6, 0xff, RZ, 0xc0, !PT ;  /* 0x000000ff06ff7812 */ /* 0x000fe2000780c0ff */
[----:B------:R-:W-:Y:S01]  /*b200*/  IMAD.MOV.U32 R0, RZ, RZ, 0x1 ;  /* 0x00000001ff007424 */ /* 0x000fe200078e00ff */
[----:B------:R-:W-:-:S11]  /*b210*/  MOV R12, RZ ;  /* 0x000000ff000c7202 */ /* 0x000fd60000000f00 */
[----:B------:R-:W-:Y:S05]  /*b220*/  @!P0 BRA `(.L_x_288) ;  /* 0x0000000c00308947 */ /* 0x000fea0003800000 */
[----:B------:R-:W0:Y:S01]  /*b230*/  LDC R0, c[0x0][0x28c] ;  /* 0x0000a300ff007b82 */ /* 0x000e220000000800 */
[----:B------:R-:W-:Y:S01]  /*b240*/  ULDC UR5, c[0x0][0x600] ;  /* 0x0001800000057ab9 */ /* 0x000fe20000000800 */
[----:B------:R-:W-:Y:S01]  /*b250*/  ULDC UR4, c[0x0][0xc] ;  /* 0x0000030000047ab9 */ /* 0x000fe20000000800 */
[----:B------:R-:W-:Y:S01]  /*b260*/  UIADD3 UR16, UR5, -0x1, URZ ;  /* 0xffffffff05107890 */ /* 0x000fe2000fffe03f */
[C---:B------:R-:W-:Y:S01]  /*b270*/  LOP3.LUT P2, RZ, R18.reuse, 0x7f, RZ, 0xc0, !PT ;  /* 0x0000007f12ff7812 */ /* 0x040fe2000784c0ff */
[----:B------:R-:W-:Y:S01]  /*b280*/  ULDC UR6, c[0x0][0x658] ;  /* 0x0001960000067ab9 */ /* 0x000fe20000000800 */
[----:B------:R-:W-:Y:S01]  /*b290*/  ULDC UR5, c[0x0][0x10] ;  /* 0x0000040000057ab9 */ /* 0x000fe20000000800 */
[----:B------:R-:W-:Y:S01]  /*b2a0*/  UMOV UR7, 0xffffffff ;  /* 0xffffffff00077882 */ /* 0x000fe20000000000 */
[----:B------:R-:W-:Y:S01]  /*b2b0*/  UMOV UR8, 0x1 ;  /* 0x0000000100087882 */ /* 0x000fe20000000000 */
[----:B------:R-:W-:Y:S01]  /*b2c0*/  UIMAD.WIDE.U32 UR4, UR4, UR5, URZ ;  /* 0x00000005040472a5 */ /* 0x000fe2000f8e003f */
[----:B------:R-:W-:Y:S01]  /*b2d0*/  LOP3.LUT P0, RZ, R18, 0x1f, RZ, 0xc0, !PT ;  /* 0x0000001f12ff7812 */ /* 0x000fe2000780c0ff */
[----:B------:R-:W-:Y:S01]  /*b2e0*/  USHF.L.U32 UR7, UR7, UR6, URZ ;  /* 0x0000000607077299 */ /* 0x000fe2000800063f */
[----:B------:R-:W-:Y:S01]  /*b2f0*/  BSSY B0, `(.L_x_288) ;  /* 0x00000bf000007945 */ /* 0x000fe20003800000 */
[----:B------:R-:W-:Y:S01]  /*b300*/  USHF.L.U32 UR18, UR8, UR6, URZ ;  /* 0x0000000608127299 */ /* 0x000fe2000800063f */
[----:B------:R-:W-:Y:S01]  /*b310*/  IMAD.MOV.U32 R13, RZ, RZ, 0x1 ;  /* 0x00000001ff0d7424 */ /* 0x000fe200078e00ff */
[----:B------:R-:W-:Y:S01]  /*b320*/  LOP3.LUT R11, R19, 0x2, RZ, 0xfc, !PT ;  /* 0x00000002130b7812 */ /* 0x000fe200078efcff */
[----:B------:R-:W-:Y:S01]  /*b330*/  ULDC UR6, c[0x0][0x14] ;  /* 0x0000050000067ab9 */ /* 0x000fe20000000800 */
[----:B------:R-:W-:Y:S01]  /*b340*/  PLOP3.LUT P0, PT, P0, P2, PT, 0x8a, 0x0 ;  /* 0x000000000000781c */ /* 0x000fe20000705172 */
[----:B------:R-:W-:Y:S01]  /*b350*/  UIMAD.WIDE.U32 UR20, UR4, UR6, URZ ;  /* 0x00000006041472a5 */ /* 0x000fe2000f8e003f */
[----:B------:R-:W-:Y:S01]  /*b360*/  IMAD.MOV.U32 R12, RZ, RZ, RZ ;  /* 0x000000ffff0c7224 */ /* 0x000fe200078e00ff */
[----:B------:R-:W-:-:S02]  /*b370*/  UIMAD UR13, UR5, UR6, URZ ;  /* 0x00000006050d72a4 */ /* 0x000fc4000f8e023f */
[----:B------:R-:W-:Y:S01]  /*b380*/  ULOP3.LUT UR17, URZ, UR7, URZ, 0x33, !UPT ;  /* 0x000000073f117292 */ /* 0x000fe2000f8e333f */
[----:B0-----:R-:W-:Y:S01]  /*b390*/  VIADD R0, R0, 0x3f ;  /* 0x0000003f00007836 */ /* 0x001fe20000000000 */
[----:B------:R-:W-:Y:S01]  /*b3a0*/  UIADD3 UR13, UR21, UR13, URZ ;  /* 0x0000000d150d7290 */ /* 0x000fe2000fffe03f */
[----:B------:R-:W-:-:S03]  /*b3b0*/  ULDC.64 UR22, c[0x0][0x198] ;  /* 0x0000660000167ab9 */ /* 0x000fc60000000a00 */
[----:B------:R-:W-:-:S04]  /*b3c0*/  SHF.R.S32.HI R3, RZ, 0x1f, R0 ;  /* 0x0000001fff037819 */ /* 0x000fc80000011400 */
[----:B------:R-:W-:Y:S01]  /*b3d0*/  LEA.HI R3, R3, R0, RZ, 0x6 ;  /* 0x0000000003037211 */ /* 0x000fe200078f30ff */
[----:B------:R-:W-:-:S03]  /*b3e0*/  IMAD.MOV.U32 R0, RZ, RZ, 0x1 ;  /* 0x00000001ff007424 */ /* 0x000fc600078e00ff */
[----:B------:R-:W-:-:S05]  /*b3f0*/  SHF.R.S32.HI R3, RZ, 0x6, R3 ;  /* 0x00000006ff037819 */ /* 0x000fca0000011403 */
[----:B------:R-:W-:-:S07]  /*b400*/  VIADD R10, R3, 0x1 ;  /* 0x00000001030a7836 */ /* 0x000fce0000000000 */
.L_x_300:
[----:B------:R-:W-:-:S03]  /*b410*/  UMOV UR4, 0xffffffff ;  /* 0xffffffff00047882 */ /* 0x000fc60000000000 */
[----:B------:R-:W-:Y:S05]  /*b420*/  BRA.DIV UR4, `(.L_x_289) ;  /* 0x0000000e04787947 */ /* 0x000fea000b800000 */
[----:B------:R-:W-:-:S13]  /*b430*/  ELECT P6, URZ, PT ;  /* 0x00000000003f782f */ /* 0x000fda00038c0000 */
.L_x_310:
[----:B------:R-:W0:Y:S01]  /*b440*/  LDC R4, c[0x0][0x28c] ;  /* 0x0000a300ff047b82 */ /* 0x000e220000000800 */
[----:B------:R-:W-:Y:S01]  /*b450*/  BSSY B1, `(.L_x_290) ;  /* 0x0000037000017945 */ /* 0x000fe20003800000 */
[----:B0-----:R-:W-:-:S13]  /*b460*/  ISETP.LT.OR P6, PT, R4, 0x1, !P6 ;  /* 0x000000010400780c */ /* 0x001fda00077c1670 */
[----:B------:R-:W-:Y:S05]  /*b470*/  @P6 BRA `(.L_x_291) ;  /* 0x0000000000d06947 */ /* 0x000fea0003800000 */
[----:B------:R-:W-:Y:S01]  /*b480*/  SHF.L.U32 R15, R9, 0x7, RZ ;  /* 0x00000007090f7819 */ /* 0x000fe200000006ff */
[----:B------:R-:W-:Y:S02]  /*b490*/  IMAD.SHL.U32 R18, R7, 0x100, RZ ;  /* 0x0000010007127824 */ /* 0x000fe400078e00ff */
[----:B------:R-:W-:Y:S02]  /*b4a0*/  IMAD.MOV.U32 R20, RZ, RZ, RZ ;  /* 0x000000ffff147224 */ /* 0x000fe400078e00ff */
[----:B------:R-:W-:Y:S02]  /*b4b0*/  IMAD.MOV.U32 R4, RZ, RZ, R10 ;  /* 0x000000ffff047224 */ /* 0x000fe400078e000a */
[----:B------:R-:W-:Y:S02]  /*b4c0*/  IMAD.MOV.U32 R5, RZ, RZ, R0 ;  /* 0x000000ffff057224 */ /* 0x000fe400078e0000 */
[----:B------:R-:W-:-:S07]  /*b4d0*/  IMAD.MOV.U32 R6, RZ, RZ, R12 ;  /* 0x000000ffff067224 */ /* 0x000fce00078e000c */
.L_x_295:
[----:B------:R-:W0:Y:S01]  /*b4e0*/  S2R R14, SR_CgaCtaId ;  /* 0x00000000000e7919 */ /* 0x000e220000008800 */
[----:B------:R-:W-:Y:S01]  /*b4f0*/  MOV R7, 0x400 ;  /* 0x0000040000077802 */ /* 0x000fe20000000f00 */
[----:B------:R-:W1:Y:S03]  /*b500*/  @!P2 LDC R9, c[0x0][0x500] ;  /* 0x00014000ff09ab82 */ /* 0x000e660000000800 */
[----:B0-----:R-:W-:Y:S02]  /*b510*/  LEA R21, R14, R7, 0x18 ;  /* 0x000000070e157211 */ /* 0x001fe400078ec0ff */
[----:B------:R-:W-:Y:S02]  /*b520*/  SHF.L.U32 R7, R5, 0x1f, RZ ;  /* 0x0000001f05077819 */ /* 0x000fe400000006ff */
[----:B------:R-:W-:-:S04]  /*b530*/  LEA R14, R6, R21, 0x3 ;  /* 0x00000015060e7211 */ /* 0x000fc800078e18ff */
[----:B------:R-:W0:Y:S02]  /*b540*/  SYNCS.PHASECHK.TRANS64.TRYWAIT P1, [R14+URZ+0x18], R7 ;  /* 0x000018070e0075a7 */ /* 0x000e24000802017f */
[----:B01----:R-:W-:Y:S05]  /*b550*/  @!P1 BRA `(.L_x_292) ;  /* 0x0000000c004c9947 */ /* 0x003fea0003800000 */
.L_x_311:
[----:B0-----:R-:W-:Y:S01]  /*b560*/  PRMT R7, R11, 0x9910, RZ ;  /* 0x000099100b077816 */ /* 0x001fe200000000ff */
[----:B------:R0:W-:Y:S03]  /*b570*/  @!P2 SYNCS.ARRIVE.TRANS64 RZ, [R14+URZ], R9 ;  /* 0x000000090effa9a7 */ /* 0x0001e6000800003f */
[----:B------:R-:W-:-:S13]  /*b580*/  ISETP.NE.AND P1, PT, R7, 0x2, PT ;  /* 0x000000020700780c */ /* 0x000fda0003f25270 */
[----:B0-----:R-:W-:Y:S05]  /*b590*/  @P1 BRA `(.L_x_293) ;  /* 0x0000000000041947 */ /* 0x001fea0003800000 */
[----:B------:R-:W-:Y:S01]  /*b5a0*/  BPT.TRAP 0x1 ;  /* 0x000000040000795c */ /* 0x000fe20000300000 */
.L_x_293:
[----:B------:R-:W-:Y:S05]  /*b5b0*/  @P0 BRA `(.L_x_294) ;  /* 0x0000000000040947 */ /* 0x000fea0003800000 */
[----:B------:R-:W-:Y:S01]  /*b5c0*/  BPT.TRAP 0x1 ;  /* 0x000000040000795c */ /* 0x000fe20000300000 */
.L_x_294:
[--C-:B------:R-:W-:Y:S01]  /*b5d0*/  IMAD R7, R6, 0x8000, R21.reuse ;  /* 0x0000800006077824 */ /* 0x100fe200078e0215 */
[----:B------:R-:W-:Y:S01]  /*b5e0*/  R2UR UR9, R14 ;  /* 0x000000000e0972ca */ /* 0x000fe200000e0000 */
[----:B------:R-:W-:Y:S01]  /*b5f0*/  IMAD R21, R6, 0x4000, R21 ;  /* 0x0000400006157824 */ /* 0x000fe200078e0215 */
[----:B------:R-:W-:Y:S01]  /*b600*/  UIADD3 UR4, UP0, UR22, 0xf0, URZ ;  /* 0x000000f016047890 */ /* 0x000fe2000ff1e03f */
[----:B------:R-:W-:Y:S01]  /*b610*/  VIADD R4, R4, 0xffffffff ;  /* 0xffffffff04047836 */ /* 0x000fe20000000000 */
[----:B------:R-:W-:Y:S01]  /*b620*/  R2UR UR5, R7 ;  /* 0x00000000070572ca */ /* 0x000fe200000e0000 */
[----:B------:R-:W-:Y:S01]  /*b630*/  UIADD3 UR24, UP1, UR22, 0x1f0, URZ ;  /* 0x000001f016187890 */ /* 0x000fe2000ff3e03f */
[----:B------:R-:W-:Y:S01]  /*b640*/  R2UR UR8, R21 ;  /* 0x00000000150872ca */ /* 0x000fe200000e0000 */
[----:B------:R-:W-:Y:S01]  /*b650*/  VIADD R6, R6, 0x1 ;  /* 0x0000000106067836 */ /* 0x000fe20000000000 */
[----:B------:R-:W-:Y:S01]  /*b660*/  R2UR UR11, R18 ;  /* 0x00000000120b72ca */ /* 0x000fe200000e0000 */
[----:B------:R-:W-:Y:S01]  /*b670*/  UIADD3.X UR25, URZ, UR23, URZ, UP1, !UPT ;  /* 0x000000173f197290 */ /* 0x000fe20008ffe43f */
[----:B------:R-:W-:Y:S01]  /*b680*/  R2UR UR10, R20 ;  /* 0x00000000140a72ca */ /* 0x000fe200000e0000 */
[----:B------:R-:W-:Y:S01]  /*b690*/  UMOV UR6, 0x0 ;  /* 0x0000000000067882 */ /* 0x000fe20000000000 */
[----:B------:R-:W-:Y:S01]  /*b6a0*/  R2UR UR12, R8 ;  /* 0x00000000080c72ca */ /* 0x000fe200000e0000 */
[----:B------:R-:W-:Y:S01]  /*b6b0*/  UMOV UR7, 0x10000000 ;  /* 0x1000000000077882 */ /* 0x000fe20000000000 */
[----:B------:R-:W-:Y:S01]  /*b6c0*/  R2UR UR19, R15 ;  /* 0x000000000f1372ca */ /* 0x000fe200000e0000 */
[----:B------:R-:W-:Y:S01]  /*b6d0*/  VIADD R20, R20, 0x40 ;  /* 0x0000004014147836 */ /* 0x000fe20000000000 */
[----:B------:R-:W-:Y:S01]  /*b6e0*/  ISETP.GT.AND P3, PT, R4, 0x1, PT ;  /* 0x000000010400780c */ /* 0x000fe20003f64270 */
[----:B------:R-:W-:Y:S01]  /*b6f0*/  UIADD3 UR14, UR5, 0x100, URZ ;  /* 0x00000100050e7890 */ /* 0x000fe2000fffe03f */
[----:B------:R-:W-:Y:S01]  /*b700*/  ISETP.NE.AND P1, PT, R6, 0x3, PT ;  /* 0x000000030600780c */ /* 0x000fe20003f25270 */
[----:B------:R-:W-:-:S02]  /*b710*/  UIADD3.X UR5, URZ, UR23, URZ, UP0, !UPT ;  /* 0x000000173f057290 */ /* 0x000fc400087fe43f */
[----:B------:R-:W-:Y:S01]  /*b720*/  UIADD3 UR15, UR8, 0x18100, URZ ;  /* 0x00018100080f7890 */ /* 0x000fe2000fffe03f */
[----:B------:R-:W-:Y:S02]  /*b730*/  SEL R14, RZ, 0x1, P1 ;  /* 0x00000001ff0e7807 */ /* 0x000fe40000800000 */
[----:B------:R-:W-:Y:S01]  /*b740*/  UMOV UR8, UR14 ;  /* 0x0000000e00087c82 */ /* 0x000fe20008000000 */
[----:B------:R-:W-:Y:S02]  /*b750*/  SEL R6, R6, RZ, P1 ;  /* 0x000000ff06067207 */ /* 0x000fe40000800000 */
[----:B------:R-:W-:Y:S01]  /*b760*/  LOP3.LUT R5, R5, R14, RZ, 0x3c, !PT ;  /* 0x0000000e05057212 */ /* 0x000fe200078e3cff */
[----:B------:R0:W-:Y:S02]  /*b770*/  UTMALDG.3D [UR8], [UR4], desc[UR6] ;  /* 0x00000608040075b4 */ /* 0x0001e40008011000 */
[----:B0-----:R-:W-:Y:S01]  /*b780*/  UMOV UR8, UR15 ;  /* 0x0000000f00087c82 */ /* 0x001fe20008000000 */
[----:B------:R-:W-:-:S02]  /*b790*/  UMOV UR11, UR19 ;  /* 0x00000013000b7c82 */ /* 0x000fc40008000000 */
[----:B------:R0:W-:Y:S02]  /*b7a0*/  UTMALDG.3D [UR8], [UR24], desc[UR6] ;  /* 0x00000608180075b4 */ /* 0x0001e40008011000 */
[----:B0-----:R-:W-:Y:S05]  /*b7b0*/  @P3 BRA `(.L_x_295) ;  /* 0xfffffffc00483947 */ /* 0x001fea000383ffff */
.L_x_291:
[----:B------:R-:W-:Y:S05]  /*b7c0*/  BSYNC B1 ;  /* 0x0000000000017941 */ /* 0x000fea0003800000 */
.L_x_290:
[----:B------:R-:W-:Y:S01]  /*b7d0*/  LOP3.LUT P3, RZ, R13, 0xff, RZ, 0xc0, !PT ;  /* 0x000000ff0dff7812 */ /* 0x000fe2000786c0ff */
[----:B------:R-:W-:Y:S01]  /*b7e0*/  ULDC.64 UR4, c[0x0][0x650] ;  /* 0x0001940000047ab9 */ /* 0x000fe20000000a00 */
[----:B------:R-:W-:Y:S01]  /*b7f0*/  IADD3 R12, R3, R12, RZ ;  /* 0x0000000c030c7210 */ /* 0x000fe20007ffe0ff */
[----:B------:R-:W-:Y:S01]  /*b800*/  BSSY B1, `(.L_x_296) ;  /* 0x000006b000017945 */ /* 0x000fe20003800000 */
[----:B------:R-:W-:Y:S01]  /*b810*/  IADD3 R16, P4, R16, UR20, RZ ;  /* 0x0000001410107c10 */ /* 0x000fe2000ff9e0ff */
[----:B------:R-:W-:Y:S01]  /*b820*/  IMAD.MOV.U32 R9, RZ, RZ, -0x1 ;  /* 0xffffffffff097424 */ /* 0x000fe200078e00ff */
[----:B------:R-:W-:Y:S01]  /*b830*/  ISETP.GT.U32.AND P1, PT, R12, 0x2, PT ;  /* 0x000000020c00780c */ /* 0x000fe20003f24070 */
[----:B------:R-:W-:Y:S01]  /*b840*/  IMAD.MOV.U32 R8, RZ, RZ, -0x1 ;  /* 0xffffffffff087424 */ /* 0x000fe200078e00ff */
[----:B------:R-:W-:Y:S02]  /*b850*/  IADD3.X R17, R17, UR13, RZ, P4, !PT ;  /* 0x0000000d11117c10 */ /* 0x000fe4000a7fe4ff */
[----:B------:R-:W-:-:S02]  /*b860*/  ISETP.LT.U32.AND P1, PT, R3, 0x3, P1 ;  /* 0x000000030300780c */ /* 0x000fc40000f21070 */
[----:B------:R-:W-:Y:S01]  /*b870*/  PRMT R13, RZ, 0x7610, R13 ;  /* 0x00007610ff0d7816 */ /* 0x000fe2000000000d */
[----:B------:R-:W0:Y:S01]  /*b880*/  @P3 S2R R5, SR_CgaCtaId ;  /* 0x0000000000053919 */ /* 0x000e220000008800 */
[----:B------:R-:W-:-:S04]  /*b890*/  @P3 MOV R4, 0x400 ;  /* 0x0000040000043802 */ /* 0x000fc80000000f00 */
[----:B0-----:R-:W-:Y:S01]  /*b8a0*/  @P3 LEA R6, R5, R4, 0x18 ;  /* 0x0000000405063211 */ /* 0x001fe200078ec0ff */
[----:B------:R-:W-:-:S03]  /*b8b0*/  IMAD.WIDE.U32 R4, R12, -0x55555555, RZ ;  /* 0xaaaaaaab0c047825 */ /* 0x000fc600078e00ff */
[----:B------:R0:W-:Y:S01]  /*b8c0*/  @P3 SYNCS.ARRIVE.TRANS64.A1T0 RZ, [R6+URZ+0x48], RZ ;  /* 0x000048ff06ff39a7 */ /* 0x0001e2000810003f */
[----:B------:R-:W-:Y:S02]  /*b8d0*/  ISETP.GE.U32.AND P3, PT, R3, 0x3, PT ;  /* 0x000000030300780c */ /* 0x000fe40003f66070 */
[----:B------:R-:W-:Y:S02]  /*b8e0*/  SHF.R.U32.HI R7, RZ, 0x1, R5 ;  /* 0x00000001ff077819 */ /* 0x000fe40000011605 */
[----:B------:R-:W-:Y:S02]  /*b8f0*/  SEL R5, RZ, 0x1, !P1 ;  /* 0x00000001ff057807 */ /* 0x000fe40004800000 */
[----:B------:R-:W-:Y:S01]  /*b900*/  ISETP.GE.U32.AND P1, PT, R16, UR4, PT ;  /* 0x0000000410007c0c */ /* 0x000fe2000bf26070 */
[----:B------:R-:W-:Y:S01]  /*b910*/  IMAD R12, R7, -0x3, R12 ;  /* 0xfffffffd070c7824 */ /* 0x000fe200078e020c */
[----:B------:R-:W-:Y:S02]  /*b920*/  LOP3.LUT R0, R0, R5, RZ, 0x3c, !PT ;  /* 0x0000000500007212 */ /* 0x000fe400078e3cff */
[----:B------:R-:W-:-:S02]  /*b930*/  ISETP.GE.U32.AND.EX P1, PT, R17, UR5, PT, P1 ;  /* 0x0000000511007c0c */ /* 0x000fc4000bf26110 */
[----:B------:R-:W-:Y:S02]  /*b940*/  PRMT R4, RZ, 0x7610, R4 ;  /* 0x00007610ff047816 */ /* 0x000fe40000000004 */
[----:B------:R-:W-:Y:S01]  /*b950*/  @P3 LOP3.LUT R0, R0, 0x1, R7, 0x78, !PT ;  /* 0x0000000100003812 */ /* 0x000fe200078e7807 */
[----:B------:R-:W-:-:S08]  /*b960*/  IMAD.MOV.U32 R7, RZ, RZ, -0x1 ;  /* 0xffffffffff077424 */ /* 0x000fd000078e00ff */
[----:B0-----:R-:W-:Y:S05]  /*b970*/  @P1 BRA `(.L_x_297) ;  /* 0x00000004004c1947 */ /* 0x001fea0003800000 */
[----:B------:R-:W-:Y:S01]  /*b980*/  ULDC.64 UR4, c[0x0][0x628] ;  /* 0x00018a0000047ab9 */ /* 0x000fe20000000a00 */
[----:B------:R-:W0:Y:S01]  /*b990*/  S2R R15, SR_CTAID.X ;  /* 0x00000000000f7919 */ /* 0x000e220000002500 */
[----:B------:R-:W-:Y:S01]  /*b9a0*/  ISETP.NE.U32.AND P1, PT, RZ, UR4, PT ;  /* 0x00000004ff007c0c */ /* 0x000fe2000bf25070 */
[----:B------:R-:W-:Y:S01]  /*b9b0*/  ULDC UR7, c[0x0][0x630] ;  /* 0x00018c0000077ab9 */ /* 0x000fe20000000800 */
[----:B------:R-:W-:Y:S01]  /*b9c0*/  IMAD.MOV.U32 R4, RZ, RZ, R16 ;  /* 0x000000ffff047224 */ /* 0x000fe200078e0010 */
[----:B------:R-:W1:Y:S01]  /*b9d0*/  S2R R14, SR_CTAID.Y ;  /* 0x00000000000e7919 */ /* 0x000e620000002600 */
[----:B------:R-:W-:Y:S01]  /*b9e0*/  ISETP.NE.AND.EX P1, PT, RZ, UR5, PT, P1 ;  /* 0x00000005ff007c0c */ /* 0x000fe2000bf25310 */
[----:B------:R-:W-:-:S12]  /*b9f0*/  IMAD.MOV.U32 R5, RZ, RZ, R17 ;  /* 0x000000ffff057224 */ /* 0x000fd800078e0011 */
[----:B------:R-:W-:Y:S05]  /*ba00*/  @!P1 BRA `(.L_x_298) ;  /* 0x0000000000289947 */ /* 0x000fea0003800000 */
[----:B------:R-:W-:Y:S02]  /*ba10*/  ULDC UR6, c[0x0][0x634] ;  /* 0x00018d0000067ab9 */ /* 0x000fe40000000800 */
[----:B------:R-:W-:-:S04]  /*ba20*/  IADD3 R9, P1, R16, UR6, RZ ;  /* 0x0000000610097c10 */ /* 0x000fc8000ff3e0ff */
[----:B------:R-:W-:-:S05]  /*ba30*/  IADD3.X R21, RZ, R17, RZ, P1, !PT ;  /* 0x00000011ff157210 */ /* 0x000fca0000ffe4ff */
[----:B------:R-:W-:-:S04]  /*ba40*/  IMAD.WIDE.U32 R6, R21, UR4, RZ ;  /* 0x0000000415067c25 */ /* 0x000fc8000f8e00ff */
[----:B------:R-:W-:-:S04]  /*ba50*/  IMAD.WIDE.U32 R6, P1, R9, UR5, R6 ;  /* 0x0000000509067c25 */ /* 0x000fc8000f820006 */
[----:B------:R-:W-:-:S04]  /*ba60*/  IMAD.WIDE.U32 R8, R9, UR4, RZ ;  /* 0x0000000409087c25 */ /* 0x000fc8000f8e00ff */
[----:B------:R-:W-:Y:S01]  /*ba70*/  IMAD.X R5, RZ, RZ, RZ, P1 ;  /* 0x000000ffff057224 */ /* 0x000fe200008e06ff */
[----:B------:R-:W-:Y:S01]  /*ba80*/  IADD3 RZ, P1, R9, R6, RZ ;  /* 0x0000000609ff7210 */ /* 0x000fe20007f3e0ff */
[----:B------:R-:W-:-:S04]  /*ba90*/  IMAD.MOV.U32 R4, RZ, RZ, R7 ;  /* 0x000000ffff047224 */ /* 0x000fc800078e0007 */
[----:B------:R-:W-:-:S08]  /*baa0*/  IMAD.WIDE.U32.X R4, R21, UR5, R4, P1 ;  /* 0x0000000515047c25 */ /* 0x000fd000088e0404 */
.L_x_298:
[--C-:B------:R-:W-:Y:S01]  /*bab0*/  SHF.R.U64 R8, R4, UR7, R5.reuse ;  /* 0x0000000704087c19 */ /* 0x100fe20008001205 */
[----:B------:R-:W-:Y:S01]  /*bac0*/  ULDC.64 UR4, c[0x0][0x620] ;  /* 0x0001880000047ab9 */ /* 0x000fe20000000a00 */
[----:B------:R-:W-:Y:S01]  /*bad0*/  SHF.R.U32.HI R4, RZ, UR7, R5 ;  /* 0x00000007ff047c19 */ /* 0x000fe20008011605 */
[----:B------:R-:W2:Y:S01]  /*bae0*/  LDC R24, c[0x0][0x144] ;  /* 0x00005100ff187b82 */ /* 0x000ea20000000800 */
[----:B------:R-:W-:Y:S01]  /*baf0*/  IADD3 R7, P1, RZ, -R8, RZ ;  /* 0x80000008ff077210 */ /* 0x000fe20007f3e0ff */
[----:B------:R-:W-:Y:S01]  /*bb00*/  ULDC.64 UR8, c[0x0][0x640] ;  /* 0x0001900000087ab9 */ /* 0x000fe20000000a00 */
[----:B0-----:R-:W-:Y:S01]  /*bb10*/  I2FP.F32.U32 R9, R15 ;  /* 0x0000000f00097245 */ /* 0x001fe20000201000 */
[----:B------:R-:W-:Y:S02]  /*bb20*/  ULDC UR6, c[0x0][0x608] ;  /* 0x0001820000067ab9 */ /* 0x000fe40000000800 */
[----:B------:R-:W-:Y:S01]  /*bb30*/  IMAD.X R4, RZ, RZ, ~R4, P1 ;  /* 0x000000ffff047224 */ /* 0x000fe200008e0e04 */
[----:B------:R-:W-:Y:S01]  /*bb40*/  ISETP.NE.U32.AND P1, PT, RZ, UR8, PT ;  /* 0x00000008ff007c0c */ /* 0x000fe2000bf25070 */
[----:B------:R-:W0:Y:S02]  /*bb50*/  LDC R21, c[0x0][0x148] ;  /* 0x00005200ff157b82 */ /* 0x000e240000000800 */
[----:B------:R-:W-:Y:S01]  /*bb60*/  IMAD R6, R4, UR4, RZ ;  /* 0x0000000404067c24 */ /* 0x000fe2000f8e02ff */
[----:B------:R-:W-:Y:S01]  /*bb70*/  ISETP.NE.AND.EX P1, PT, RZ, UR9, PT, P1 ;  /* 0x00000009ff007c0c */ /* 0x000fe2000bf25310 */
[----:B------:R-:W-:Y:S01]  /*bb80*/  IMAD.WIDE.U32 R4, R7, UR4, R16 ;  /* 0x0000000407047c25 */ /* 0x000fe2000f8e0010 */
[----:B------:R-:W-:-:S03]  /*bb90*/  ULDC UR4, c[0x0][0x150] ;  /* 0x0000540000047ab9 */ /* 0x000fc60000000800 */
[----:B------:R-:W-:Y:S02]  /*bba0*/  IMAD R7, R7, UR5, R6 ;  /* 0x0000000507077c24 */ /* 0x000fe4000f8e0206 */
[----:B------:R-:W-:Y:S01]  /*bbb0*/  FMUL R6, R9, UR4 ;  /* 0x0000000409067c20 */ /* 0x000fe20008400000 */
[----:B------:R-:W-:Y:S01]  /*bbc0*/  ULDC UR4, c[0x0][0x618] ;  /* 0x0001860000047ab9 */ /* 0x000fe20000000800 */
[----:B------:R-:W-:Y:S01]  /*bbd0*/  ULDC UR5, c[0x0][0x154] ;  /* 0x0000550000057ab9 */ /* 0x000fe20000000800 */
[----:B------:R-:W-:-:S03]  /*bbe0*/  IMAD.IADD R5, R5, 0x1, R7 ;  /* 0x0000000105057824 */ /* 0x000fc600078e0207 */
[----:B------:R-:W3:Y:S02]  /*bbf0*/  F2I.U32.TRUNC.NTZ R6, R6 ;  /* 0x0000000600067305 */ /* 0x000ee4000020f000 */
[----:B------:R-:W-:Y:S02]  /*bc00*/  SHF.R.U64 R9, R4, UR4, R5 ;  /* 0x0000000404097c19 */ /* 0x000fe40008001205 */
[----:B-1----:R-:W-:-:S05]  /*bc10*/  I2FP.F32.U32 R4, R14 ;  /* 0x0000000e00047245 */ /* 0x002fca0000201000 */
[----:B------:R-:W-:Y:S01]  /*bc20*/  FMUL R22, R4, UR5 ;  /* 0x0000000504167c20 */ /* 0x000fe20008400000 */
[----:B------:R-:W-:Y:S01]  /*bc30*/  SHF.R.U32.HI R4, RZ, UR4, R5 ;  /* 0x00000004ff047c19 */ /* 0x000fe20008011605 */
[----:B------:R-:W-:-:S03]  /*bc40*/  ULDC UR4, c[0x0][0x658] ;  /* 0x0001960000047ab9 */ /* 0x000fc60000000800 */
[--C-:B------:R-:W-:Y:S01]  /*bc50*/  SHF.R.U32.HI R5, RZ, UR6, R4.reuse ;  /* 0x00000006ff057c19 */ /* 0x100fe20008011604 */
[----:B------:R-:W1:Y:S01]  /*bc60*/  F2I.U32.TRUNC.NTZ R22, R22 ;  /* 0x0000001600167305 */ /* 0x000e62000020f000 */
[----:B------:R-:W-:Y:S01]  /*bc70*/  SHF.R.U64 R20, R9, UR6, R4 ;  /* 0x0000000609147c19 */ /* 0x000fe20008001204 */
[----:B---3--:R-:W-:Y:S01]  /*bc80*/  IMAD.MOV R6, RZ, RZ, -R6 ;  /* 0x000000ffff067224 */ /* 0x008fe200078e0a06 */
[--C-:B------:R-:W-:Y:S02]  /*bc90*/  SHF.R.U32.HI R23, RZ, UR4, R5.reuse ;  /* 0x00000004ff177c19 */ /* 0x100fe40008011605 */
[----:B------:R-:W-:Y:S01]  /*bca0*/  SHF.R.U64 R18, R20, UR4, R5 ;  /* 0x0000000414127c19 */ /* 0x000fe20008001205 */
[----:B--2---:R-:W-:Y:S02]  /*bcb0*/  IMAD R15, R24, R6, R15 ;  /* 0x00000006180f7224 */ /* 0x004fe400078e020f */
[----:B------:R-:W-:Y:S01]  /*bcc0*/  IMAD.MOV.U32 R5, RZ, RZ, R23 ;  /* 0x000000ffff057224 */ /* 0x000fe200078e0017 */
[----:B------:R-:W-:Y:S01]  /*bcd0*/  MOV R4, R18 ;  /* 0x0000001200047202 */ /* 0x000fe20000000f00 */
[----:B------:R-:W-:Y:S06]  /*bce0*/  @!P1 BRA `(.L_x_299) ;  /* 0x0000000000289947 */ /* 0x000fec0003800000 */
[----:B------:R-:W-:Y:S02]  /*bcf0*/  ULDC UR4, c[0x0][0x64c] ;  /* 0x0001930000047ab9 */ /* 0x000fe40000000800 */
[----:B------:R-:W-:-:S05]  /*bd00*/  IADD3 R5, P1, R18, UR4, RZ ;  /* 0x0000000412057c10 */ /* 0x000fca000ff3e0ff */
[----:B------:R-:W-:-:S04]  /*bd10*/  IMAD.X R23, RZ, RZ, R23, P1 ;  /* 0x000000ffff177224 */ /* 0x000fc800008e0617 */
[----:B------:R-:W-:-:S04]  /*bd20*/  IMAD.WIDE.U32 R6, R23, UR8, RZ ;  /* 0x0000000817067c25 */ /* 0x000fc8000f8e00ff */
[----:B------:R-:W-:-:S04]  /*bd30*/  IMAD.WIDE.U32 R6, P1, R5, UR9, R6 ;  /* 0x0000000905067c25 */ /* 0x000fc8000f820006 */
[----:B------:R-:W-:-:S04]  /*bd40*/  IMAD.WIDE.U32 R4, R5, UR8, RZ ;  /* 0x0000000805047c25 */ /* 0x000fc8000f8e00ff */
[----:B------:R-:W-:Y:S01]  /*bd50*/  IMAD.MOV.U32 R4, RZ, RZ, R7 ;  /* 0x000000ffff047224 */ /* 0x000fe200078e0007 */
[----:B------:R-:W-:Y:S01]  /*bd60*/  IADD3 RZ, P3, R5, R6, RZ ;  /* 0x0000000605ff7210 */ /* 0x000fe20007f7e0ff */
[----:B------:R-:W-:-:S04]  /*bd70*/  IMAD.X R5, RZ, RZ, RZ, P1 ;  /* 0x000000ffff057224 */ /* 0x000fc800008e06ff */
[----:B------:R-:W-:-:S08]  /*bd80*/  IMAD.WIDE.U32.X R4, R23, UR9, R4, P3 ;  /* 0x0000000917047c25 */ /* 0x000fd000098e0404 */
.L_x_299:
[----:B------:R-:W-:Y:S01]  /*bd90*/  ISETP.NE.AND P1, PT, R2, 0x1, PT ;  /* 0x000000010200780c */ /* 0x000fe20003f25270 */
[----:B------:R-:W-:Y:S01]  /*bda0*/  ULDC UR4, c[0x0][0x648] ;  /* 0x0001920000047ab9 */ /* 0x000fe20000000800 */
[----:B------:R-:W-:Y:S01]  /*bdb0*/  LOP3.LUT R20, R20, UR17, RZ, 0xc0, !PT ;  /* 0x0000001114147c12 */ /* 0x000fe2000f8ec0ff */
[----:B-1----:R-:W-:Y:S01]  /*bdc0*/  IMAD.MOV R22, RZ, RZ, -R22 ;  /* 0x000000ffff167224 */ /* 0x002fe200078e0a16 */
[----:B------:R-:W-:Y:S01]  /*bdd0*/  SHF.R.U64 R5, R4, UR4, R5 ;  /* 0x0000000404057c19 */ /* 0x000fe20008001205 */
[----:B------:R-:W-:Y:S01]  /*bde0*/  ULDC UR4, c[0x0][0x638] ;  /* 0x00018e0000047ab9 */ /* 0x000fe20000000800 */
[----:B------:R-:W-:Y:S01]  /*bdf0*/  LOP3.LUT R9, R9, UR16, RZ, 0xc0, !PT ;  /* 0x0000001009097c12 */ /* 0x000fe2000f8ec0ff */
[----:B------:R-:W-:Y:S01]  /*be00*/  ULDC UR5, c[0x0][0x610] ;  /* 0x0001840000057ab9 */ /* 0x000fe20000000800 */
[C---:B------:R-:W-:Y:S01]  /*be10*/  IADD3 R7, -R5.reuse, RZ, RZ ;  /* 0x000000ff05077210 */ /* 0x040fe20007ffe1ff */
[----:B------:R-:W-:Y:S02]  /*be20*/  IMAD R20, R5, UR18, R20 ;  /* 0x0000001205147c24 */ /* 0x000fe4000f8e0214 */
[----:B------:R-:W-:-:S02]  /*be30*/  IMAD.MOV.U32 R4, RZ, RZ, 0x1 ;  /* 0x00000001ff047424 */ /* 0x000fc400078e00ff */
[----:B0-----:R-:W-:Y:S02]  /*be40*/  @P1 IMAD R15, R21, R22, R14 ;  /* 0x00000016150f1224 */ /* 0x001fe400078e020e */
[----:B------:R-:W-:Y:S01]  /*be50*/  IMAD R18, R7, UR4, R18 ;  /* 0x0000000407127c24 */ /* 0x000fe2000f8e0212 */
[----:B------:R-:W-:Y:S01]  /*be60*/  ULDC UR4, c[0x0][0x600] ;  /* 0x0001800000047ab9 */ /* 0x000fe20000000800 */
[----:B------:R-:W-:Y:S02]  /*be70*/  IMAD R15, R20, UR5, R15 ;  /* 0x00000005140f7c24 */ /* 0x000fe4000f8e020f */
[----:B------:R-:W-:-:S05]  /*be80*/  IMAD R18, R18, UR4, R9 ;  /* 0x0000000412127c24 */ /* 0x000fca000f8e0209 */
[----:B------:R-:W-:Y:S02]  /*be90*/  SEL R9, R18, R15, !P1 ;  /* 0x0000000f12097207 */ /* 0x000fe40004800000 */
[----:B------:R-:W-:-:S07]  /*bea0*/  SEL R7, R15, R18, !P1 ;  /* 0x000000120f077207 */ /* 0x000fce0004800000 */
.L_x_297:
[----:B------:R-:W-:Y:S05]  /*beb0*/  BSYNC B1 ;  /* 0x0000000000017941 */ /* 0x000fea0003800000 */
.L_x_296:
[----:B------:R-:W-:-:S13]  /*bec0*/  LOP3.LUT P1, RZ, R4, 0xff, RZ, 0xc0, !PT ;  /* 0x000000ff04ff7812 */ /* 0x000fda000782c0ff */
[----:B------:R-:W-:Y:S05]  /*bed0*/  @P1 BRA `(.L_x_300) ;  /* 0xfffffff4004c1947 */ /* 0x000fea000383ffff */
[----:B------:R-:W-:Y:S05]  /*bee0*/  BSYNC B0 ;  /* 0x0000000000007941 */ /* 0x000fea0003800000 */
.L_x_288:
[----:B------:R-:W-:-:S03]  /*bef0*/  UMOV UR4, 0xffffffff ;  /* 0xffffffff00047882 */ /* 0x000fc60000000000 */
[----:B------:R-:W-:Y:S05]  /*bf00*/  BRA.DIV UR4, `(.L_x_301) ;  /* 0x0000000204f47947 */ /* 0x000fea000b800000 */
[----:B------:R-:W-:-:S13]  /*bf10*/  ELECT P6, URZ, PT ;  /* 0x00000000003f782f */ /* 0x000fda00038c0000 */
.L_x_314:
[----:B------:R-:W-:Y:S04]  /*bf20*/  BSSY B0, `(.L_x_302) ;  /* 0x0000022000007945 */ /* 0x000fe80003800000 */
[----:B------:R-:W-:Y:S05]  /*bf30*/  @!P6 BRA `(.L_x_303) ;  /* 0x000000000080e947 */ /* 0x000fea0003800000 */
[----:B------:R-:W-:-:S04]  /*bf40*/  LOP3.LUT R19, R19, 0x2, RZ, 0xfc, !PT ;  /* 0x0000000213137812 */ /* 0x000fc800078efcff */
[----:B------:R-:W-:-:S13]  /*bf50*/  ISETP.NE.AND P0, PT, R19, 0x3, PT ;  /* 0x000000031300780c */ /* 0x000fda0003f05270 */
[----:B------:R-:W-:Y:S05]  /*bf60*/  @!P0 BRA `(.L_x_304) ;  /* 0x0000000000048947 */ /* 0x000fea0003800000 */
[----:B------:R-:W-:Y:S01]  /*bf70*/  BPT.TRAP 0x1 ;  /* 0x000000040000795c */ /* 0x000fe20000300000 */
.L_x_304:
[----:B------:R-:W0:Y:S01]  /*bf80*/  S2R R3, SR_CgaCtaId ;  /* 0x0000000000037919 */ /* 0x000e220000008800 */
[----:B------:R-:W-:-:S04]  /*bf90*/  MOV R2, 0x400 ;  /* 0x0000040000027802 */ /* 0x000fc80000000f00 */
[----:B0-----:R-:W-:Y:S02]  /*bfa0*/  LEA R3, R3, R2, 0x18 ;  /* 0x0000000203037211 */ /* 0x001fe400078ec0ff */
[----:B------:R-:W-:-:S03]  /*bfb0*/  SHF.L.U32 R2, R0, 0x1f, RZ ;  /* 0x0000001f00027819 */ /* 0x000fc600000006ff */
[----:B------:R-:W-:-:S04]  /*bfc0*/  VIADD R3, R3, 0x18 ;  /* 0x0000001803037836 */ /* 0x000fc80000000000 */
[C---:B------:R-:W-:Y:S02]  /*bfd0*/  IMAD R7, R12.reuse, 0x8, R3 ;  /* 0x000000080c077824 */ /* 0x040fe400078e0203 */
[----:B------:R-:W-:Y:S02]  /*bfe0*/  VIADD R12, R12, 0x1 ;  /* 0x000000010c0c7836 */ /* 0x000fe40000000000 */
[----:B------:R-:W0:Y:S03]  /*bff0*/  SYNCS.PHASECHK.TRANS64.TRYWAIT P0, [R7+URZ], R2 ;  /* 0x00000002070075a7 */ /* 0x000e26000800017f */
[----:B------:R-:W-:-:S04]  /*c000*/  ISETP.NE.AND P1, PT, R12, 0x3, PT ;  /* 0x000000030c00780c */ /* 0x000fc80003f25270 */
[----:B------:R-:W-:Y:S02]  /*c010*/  SEL R5, RZ, 0x1, P1 ;  /* 0x00000001ff057807 */ /* 0x000fe40000800000 */
[----:B------:R-:W-:Y:S02]  /*c020*/  SEL R12, R12, RZ, P1 ;  /* 0x000000ff0c0c7207 */ /* 0x000fe40000800000 */
[----:B------:R-:W-:-:S03]  /*c030*/  LOP3.LUT R5, R0, R5, RZ, 0x3c, !PT ;  /* 0x0000000500057212 */ /* 0x000fc600078e3cff */
[----:B------:R-:W-:Y:S01]  /*c040*/  IMAD R9, R12, 0x8, R3 ;  /* 0x000000080c097824 */ /* 0x000fe200078e0203 */
[----:B------:R-:W-:Y:S01]  /*c050*/  SHF.L.U32 R4, R5, 0x1f, RZ ;  /* 0x0000001f05047819 */ /* 0x000fe200000006ff */
[----:B0-----:R-:W-:Y:S06]  /*c060*/  @!P0 BRA `(.L_x_305) ;  /* 0x0000000000bc8947 */ /* 0x001fec0003800000 */
.L_x_315:
[----:B------:R-:W1:Y:S01]  /*c070*/  SYNCS.PHASECHK.TRANS64.TRYWAIT P0, [R9+URZ], R4 ;  /* 0x00000004090075a7 */ /* 0x000e62000800017f */
[----:B------:R-:W-:-:S04]  /*c080*/  IADD3 R0, R12, 0x1, RZ ;  /* 0x000000010c007810 */ /* 0x000fc80007ffe0ff */
[----:B------:R-:W-:-:S04]  /*c090*/  ISETP.NE.AND P1, PT, R0, 0x3, PT ;  /* 0x000000030000780c */ /* 0x000fc80003f25270 */
[----:B0-----:R-:W-:Y:S02]  /*c0a0*/  SEL R2, RZ, 0x1, P1 ;  /* 0x00000001ff027807 */ /* 0x001fe40000800000 */
[----:B------:R-:W-:Y:S02]  /*c0b0*/  SEL R0, R0, RZ, P1 ;  /* 0x000000ff00007207 */ /* 0x000fe40000800000 */
[----:B------:R-:W-:Y:S01]  /*c0c0*/  LOP3.LUT R2, R5, R2, RZ, 0x3c, !PT ;  /* 0x0000000205027212 */ /* 0x000fe200078e3cff */
[----:B-1----:R-:W-:Y:S06]  /*c0d0*/  @!P0 BRA `(.L_x_306) ;  /* 0x0000000000b48947 */ /* 0x002fec0003800000 */
.L_x_316:
[----:B------:R-:W-:Y:S01]  /*c0e0*/  IMAD R3, R0, 0x8, R3 ;  /* 0x0000000800037824 */ /* 0x000fe200078e0203 */
[----:B------:R-:W-:-:S07]  /*c0f0*/  SHF.L.U32 R0, R2, 0x1f, RZ ;  /* 0x0000001f02007819 */ /* 0x000fce00000006ff */
.L_x_307:
[----:B-1----:R1:W2:Y:S02]  /*c100*/  SYNCS.PHASECHK.TRANS64.TRYWAIT P0, [R3+URZ], R0 ;  /* 0x00000000030075a7 */ /* 0x0022a4000800017f */
[----:B--2---:R-:W-:Y:S05]  /*c110*/  @!P0 NANOSLEEP.SYNCS 0x989680 ;  /* 0x009896800000895d */ /* 0x004fea0003900000 */
[----:B------:R-:W2:Y:S02]  /*c120*/  @!P0 SYNCS.PHASECHK.TRANS64 P0, [R3+URZ], R0 ;  /* 0x00000000030085a7 */ /* 0x000ea4000800007f */
[----:B--2---:R-:W-:Y:S05]  /*c130*/  @!P0 BRA `(.L_x_307) ;  /* 0xfffffffc00f08947 */ /* 0x004fea000383ffff */
.L_x_303:
[----:B------:R-:W-:Y:S05]  /*c140*/  BSYNC B0 ;  /* 0x0000000000007941 */ /* 0x000fea0003800000 */
.L_x_302:
[----:B------:R-:W-:Y:S05]  /*c150*/  EXIT ;  /* 0x000000000000794d */ /* 0x000fea0003800000 */
.L_x_17:
[----:B---3--:R3:W4:Y:S02]  /*c160*/  SYNCS.PHASECHK.TRANS64.TRYWAIT P1, [R3+URZ], R0 ;  /* 0x00000000030075a7 */ /* 0x008724000802017f */
[----:B----4-:R-:W-:Y:S05]  /*c170*/  @!P1 NANOSLEEP.SYNCS 0x989680 ;  /* 0x009896800000995d */ /* 0x010fea0003900000 */
[----:B------:R-:W4:Y:S02]  /*c180*/  @!P1 SYNCS.PHASECHK.TRANS64 P1, [R3+URZ], R0 ;  /* 0x00000000030095a7 */ /* 0x000f24000802007f */
[----:B----4-:R-:W-:Y:S05]  /*c190*/  @!P1 BRA `(.L_x_17) ;  /* 0xfffffffc00f09947 */ /* 0x010fea000383ffff */
[----:B------:R-:W-:Y:S05]  /*c1a0*/  BRA `(.L_x_16) ;  /* 0xffffff5000107947 */ /* 0x000fea000383ffff */
.L_x_22:
[----:B-1----:R-:W-:-:S04]  /*c1b0*/  IMAD.U32 R4, RZ, RZ, UR8 ;  /* 0x00000008ff047e24 */ /* 0x002fc8000f8e00ff */
[----:B------:R1:W2:Y:S03]  /*c1c0*/  SYNCS.PHASECHK.TRANS64.TRYWAIT P1, [R4+URZ], R3 ;  /* 0x00000003040075a7 */ /* 0x0002a6000802017f */
[----:B--2---:R-:W-:Y:S05]  /*c1d0*/  @!P1 NANOSLEEP.SYNCS 0x989680 ;  /* 0x009896800000995d */ /* 0x004fea0003900000 */
[----:B------:R-:W2:Y:S02]  /*c1e0*/  @!P1 SYNCS.PHASECHK.TRANS64 P1, [R4+URZ], R3 ;  /* 0x00000003040095a7 */ /* 0x000ea4000802007f */
[----:B--2---:R-:W-:Y:S05]  /*c1f0*/  @!P1 BRA `(.L_x_22) ;  /* 0xfffffffc00ec9947 */ /* 0x004fea000383ffff */
[----:B------:R-:W-:Y:S05]  /*c200*/  BRA `(.L_x_21) ;  /* 0xffffff5400407947 */ /* 0x000fea000383ffff */
.L_x_289:
[----:B------:R-:W-:Y:S01]  /*c210*/  BSSY B1, `(.L_x_308) ;  /* 0x0000006000017945 */ /* 0x000fe20003800000 */
[----:B------:R-:W-:-:S07]  /*c220*/  IMAD.MOV.U32 R15, RZ, RZ, -0x1 ;  /* 0xffffffffff0f7424 */ /* 0x000fce00078e00ff */
[----:B------:R-:W-:Y:S05]  /*c230*/  WARPSYNC.COLLECTIVE R15, `(.L_x_309) ;  /* 0x000000000f0c7348 */ /* 0x000fea0003c00000 */
[----:B------:R-:W-:Y:S02]  /*c240*/  ELECT P6, UR62, PT ;  /* 0x00000000003e782f */ /* 0x000fe400038c0000 */
[----:B------:R-:W-:Y:S01]  /*c250*/  MOV R14, UR62 ;  /* 0x0000003e000e7c02 */ /* 0x000fe20008000f00 */
[----:B------:R-:W-:Y:S10]  /*c260*/  ENDCOLLECTIVE ;  /* 0x000000000000791b */ /* 0x000ff40003800000 */
.L_x_309:
[----:B------:R-:W-:Y:S05]  /*c270*/  BSYNC B1 ;  /* 0x0000000000017941 */ /* 0x000fea0003800000 */
.L_x_308:
[----:B------:R-:W-:Y:S05]  /*c280*/  BRA `(.L_x_310) ;  /* 0xfffffff0006c7947 */ /* 0x000fea000383ffff */
.L_x_292:
[----:B0-----:R0:W1:Y:S02]  /*c290*/  SYNCS.PHASECHK.TRANS64.TRYWAIT P1, [R14+URZ+0x18], R7 ;  /* 0x000018070e0075a7 */ /* 0x001064000802017f */
[----:B-1----:R-:W-:Y:S05]  /*c2a0*/  @!P1 NANOSLEEP.SYNCS 0x989680 ;  /* 0x009896800000995d */ /* 0x002fea0003900000 */
[----:B------:R-:W1:Y:S02]  /*c2b0*/  @!P1 SYNCS.PHASECHK.TRANS64 P1, [R14+URZ+0x18], R7 ;  /* 0x000018070e0095a7 */ /* 0x000e64000802007f */
[----:B-1----:R-:W-:Y:S05]  /*c2c0*/  @!P1 BRA `(.L_x_292) ;  /* 0xfffffffc00f09947 */ /* 0x002fea000383ffff */
[----:B------:R-:W-:Y:S05]  /*c2d0*/  BRA `(.L_x_311) ;  /* 0xfffffff000a07947 */ /* 0x000fea000383ffff */
.L_x_301:
[----:B------:R-:W-:Y:S01]  /*c2e0*/  BSSY B0, `(.L_x_312) ;  /* 0x0000006000007945 */ /* 0x000fe20003800000 */
[----:B------:R-:W-:-:S07]  /*c2f0*/  IMAD.MOV.U32 R15, RZ, RZ, -0x1 ;  /* 0xffffffffff0f7424 */ /* 0x000fce00078e00ff */
[----:B------:R-:W-:Y:S05]  /*c300*/  WARPSYNC.COLLECTIVE R15, `(.L_x_313) ;  /* 0x000000000f0c7348 */ /* 0x000fea0003c00000 */
[----:B------:R-:W-:Y:S02]  /*c310*/  ELECT P6, UR62, PT ;  /* 0x00000000003e782f */ /* 0x000fe400038c0000 */
[----:B------:R-:W-:Y:S01]  /*c320*/  MOV R14, UR62 ;  /* 0x0000003e000e7c02 */ /* 0x000fe20008000f00 */
[----:B------:R-:W-:Y:S10]  /*c330*/  ENDCOLLECTIVE ;  /* 0x000000000000791b */ /* 0x000ff40003800000 */
.L_x_313:
[----:B------:R-:W-:Y:S05]  /*c340*/  BSYNC B0 ;  /* 0x0000000000007941 */ /* 0x000fea0003800000 */
.L_x_312:
[----:B------:R-:W-:Y:S05]  /*c350*/  BRA `(.L_x_314) ;  /* 0xfffffff800f07947 */ /* 0x000fea000383ffff */
.L_x_305:
[----:B0-----:R0:W1:Y:S02]  /*c360*/  SYNCS.PHASECHK.TRANS64.TRYWAIT P0, [R7+URZ], R2 ;  /* 0x00000002070075a7 */ /* 0x001064000800017f */
[----:B-1----:R-:W-:Y:S05]  /*c370*/  @!P0 NANOSLEEP.SYNCS 0x989680 ;  /* 0x009896800000895d */ /* 0x002fea0003900000 */
[----:B------:R-:W1:Y:S02]  /*c380*/  @!P0 SYNCS.PHASECHK.TRANS64 P0, [R7+URZ], R2 ;  /* 0x00000002070085a7 */ /* 0x000e64000800007f */
[----:B-1----:R-:W-:Y:S05]  /*c390*/  @!P0 BRA `(.L_x_305) ;  /* 0xfffffffc00f08947 */ /* 0x002fea000383ffff */
[----:B------:R-:W-:Y:S05]  /*c3a0*/  BRA `(.L_x_315) ;  /* 0xfffffffc00307947 */ /* 0x000fea000383ffff */
.L_x_306:
[----:B0-----:R0:W1:Y:S02]  /*c3b0*/  SYNCS.PHASECHK.TRANS64.TRYWAIT P0, [R9+URZ], R4 ;  /* 0x00000004090075a7 */ /* 0x001064000800017f */
[----:B-1----:R-:W-:Y:S05]  /*c3c0*/  @!P0 NANOSLEEP.SYNCS 0x989680 ;  /* 0x009896800000895d */ /* 0x002fea0003900000 */
[----:B------:R-:W1:Y:S02]  /*c3d0*/  @!P0 SYNCS.PHASECHK.TRANS64 P0, [R9+URZ], R4 ;  /* 0x00000004090085a7 */ /* 0x000e64000800007f */
[----:B-1----:R-:W-:Y:S05]  /*c3e0*/  @!P0 BRA `(.L_x_306) ;  /* 0xfffffffc00f08947 */ /* 0x002fea000383ffff */
[----:B------:R-:W-:Y:S05]  /*c3f0*/  BRA `(.L_x_316) ;  /* 0xfffffffc00387947 */ /* 0x000fea000383ffff */
.L_x_317:
[----:B------:R-:W-:-:S00]  /*c400*/  BRA `(.L_x_317) ;  /* 0xfffffffc00fc7947 */ /* 0x000fc0000383ffff */
[----:B------:R-:W-:-:S00]  /*c410*/  NOP ;  /* 0x0000000000007918 */ /* 0x000fc00000000000 */
        /* <DEDUP_REMOVED lines=14> */
.L_x_318:


//--------------------- .nv.global.init           --------------------------
	.section	.nv.global.init,"aw",@progbits
.nv.global.init:
	.type		$str$22,@object
	.size		$str$22,($str$23 - $str$22)
$str$22:
        /*0000*/ 	.byte	0x6b, 0x5f, 0x74, 0x69, 0x6c, 0x65, 0x5f, 0x63, 0x6f, 0x75, 0x6e, 0x74, 0x20, 0x3e, 0x3d, 0x20
        /*0010*/ 	.byte	0x31, 0x00
	.type		$str$23,@object
	.size		$str$23,(__unnamed_1 - $str$23)
$str$23:
        /*0012*/ 	.byte	0x2f, 0x74, 0x6d, 0x70, 0x2f, 0x63, 0x75, 0x74, 0x6c, 0x61, 0x73, 0x73, 0x5f, 0x73, 0x77, 0x65
        /*0022*/ 	.byte	0x65, 0x70, 0x5f, 0x73, 0x72, 0x63, 0x2f, 0x69, 0x6e, 0x63, 0x6c, 0x75, 0x64, 0x65, 0x2f, 0x63
        /*0032*/ 	.byte	0x75, 0x74, 0x6c, 0x61, 0x73, 0x73, 0x2f, 0x67, 0x65, 0x6d, 0x6d, 0x2f, 0x63, 0x6f, 0x6c, 0x6c
        /*0042*/ 	.byte	0x65, 0x63, 0x74, 0x69, 0x76, 0x65, 0x2f, 0x73, 0x6d, 0x39, 0x30, 0x5f, 0x6d, 0x6d, 0x61, 0x5f
        /*0052*/ 	.byte	0x74, 0x6d, 0x61, 0x5f, 0x67, 0x6d, 0x6d, 0x61, 0x5f, 0x73, 0x73, 0x5f, 0x77, 0x61, 0x72, 0x70
        /*0062*/ 	.byte	0x73, 0x70, 0x65, 0x63, 0x69, 0x61, 0x6c, 0x69, 0x7a, 0x65, 0x64, 0x2e, 0x68, 0x70, 0x70, 0x00
	.type		__unnamed_1,@object
	.size		__unnamed_1,(.L_0 - __unnamed_1)
__unnamed_1:
        /*0072*/ 	.byte	0x76, 0x6f, 0x69, 0x64, 0x20, 0x63, 0x75, 0x74, 0x6c, 0x61, 0x73, 0x73, 0x3a, 0x3a, 0x67, 0x65
        /* <DEDUP_REMOVED lines=179> */
        /*0bb2*/ 	.byte	0x65, 0x3a, 0x3a, 0x69, 0x64, 0x65, 0x6e, 0x74, 0x69, 0x74, 0x79, 0x5d, 0x00
.L_0:


//--------------------- .nv.shared._ZN7cutlass13device_kernelINS_4gemm6kernel13GemmUniversalIN4cute5tupleIJiiiiEEENS1_10collective13CollectiveMmaINS1_34MainloopSm90TmaGmmaWarpSpecializedILi3ENS5_IJNS4_1CILi1EEESB_SB_EEENS1_35KernelTmaWarpSpecializedCooperativeEEENS5_IJNSA_ILi256EEENSA_ILi128EEENSA_ILi64EEEEEENS_6half_tENS5_IJlSB_lEEESJ_SK_NS4_8TiledMMAINS4_8MMA_AtomIJNS4_4SM904GMMA26MMA_64x128x16_F32F16F16_SSILNSO_5MajorE0ELSQ_0ELNSO_7ScaleInE1ELSR_1EEEEEENS4_6LayoutINS5_IJNSA_ILi2EEESB_SB_EEENS5_IJSB_NSA_ILi0EEESX_EEEEENS5_IJNS4_10UnderscoreES10_S10_EEEEENS4_13SM90_TMA_LOADENS4_14ComposedLayoutINS4_7SwizzleILi3ELi4ELi3EEENS4_18smem_ptr_flag_bitsILi16EEENSU_INS5_IJNSA_ILi8EEESH_EEENS5_IJSH_SB_EEEEEEEvNS4_8identityES13_S1D_vS1E_EENS_8epilogue10collective6detail29Sm90TmaWarpSpecializedAdapterINS1H_15DefaultEpilogueISJ_SK_SK_NS1G_6thread17LinearCombinationISJ_Li1EffLNS1L_9ScaleType4KindE0ELNS_15FloatRoundStyleE2ESJ_EENS1_15EpilogueDefaultEEEEEvvEEEEvNT_6ParamsE --------------------------
	.section	.nv.shared._ZN7cutlass13device_kernelINS_4gemm6kernel13GemmUniversalIN4cute5tupleIJiiiiEEENS1_10collective13CollectiveMmaINS1_34MainloopSm90TmaGmmaWarpSpecializedILi3ENS5_IJNS4_1CILi1EEESB_SB_EEENS1_35KernelTmaWarpSpecializedCooperativeEEENS5_IJNSA_ILi256EEENSA_ILi128EEENSA_ILi64EEEEEENS_6half_tENS5_IJlSB_lEEESJ_SK_NS4_8TiledMMAINS4_8MMA_AtomIJNS4_4SM904GMMA26MMA_64x128x16_F32F16F16_SSILNSO_5MajorE0ELSQ_0ELNSO_7ScaleInE1ELSR_1EEEEEENS4_6LayoutINS5_IJNSA_ILi2EEESB_SB_EEENS5_IJSB_NSA_ILi0EEESX_EEEEENS5_IJNS4_10UnderscoreES10_S10_EEEEENS4_13SM90_TMA_LOADENS4_14ComposedLayoutINS4_7SwizzleILi3ELi4ELi3EEENS4_18smem_ptr_flag_bitsILi16EEENSU_INS5_IJNSA_ILi8EEESH_EEENS5_IJSH_SB_EEEEEEEvNS4_8identityES13_S1D_vS1E_EENS_8epilogue10collective6detail29Sm90TmaWarpSpecializedAdapterINS1H_15DefaultEpilogueISJ_SK_SK_NS1G_6thread17LinearCombinationISJ_Li1EffLNS1L_9ScaleType4KindE0ELNS_15FloatRoundStyleE2ESJ_EENS1_15EpilogueDefaultEEEEEvvEEEEvNT_6ParamsE,"aw",@nobits
	.sectionflags	@""
	.align	16
	.zero		1024


//--------------------- .nv.shared.reserved.0     --------------------------
	.section	.nv.shared.reserved.0,"aw",@nobits
	.weak		__nv_reservedSMEM_offset_0_alias
	.size		__nv_reservedSMEM_offset_0_alias, 0, 0
	.other		__nv_reservedSMEM_offset_0_alias,@"STO_CUDA_RESERVED_SHARED STV_DEFAULT"
__nv_reservedSMEM_offset_0_alias:
	.zero		0


//--------------------- .nv.global                --------------------------
	.section	.nv.global,"aw",@nobits
.nv.global:
	.type		_ZN39_INTERNAL_e3279bb9_4_k_cu_bfed7262_28904cute1_E,@object
	.size		_ZN39_INTERNAL_e3279bb9_4_k_cu_bfed7262_28904cute1_E,(_ZN39_INTERNAL_e3279bb9_4_k_cu_bfed7262_28904cuda3std3__45__cpo6cbeginE - _ZN39_INTERNAL_e3279bb9_4_k_cu_bfed7262_28904cute1_E)
_ZN39_INTERNAL_e3279bb9_4_k_cu_bfed7262_28904cute1_E:
	.zero		1
	.type		_ZN39_INTERNAL_e3279bb9_4_k_cu_bfed7262_28904cuda3std3__45__cpo6cbeginE,@object
	.size		_ZN39_INTERNAL_e3279bb9_4_k_cu_bfed7262_28904cuda3std3__45__cpo6cbeginE,(_ZN39_INTERNAL_e3279bb9_4_k_cu_bfed7262_28904cuda3std3__48in_placeE - _ZN39_INTERNAL_e3279bb9_4_k_cu_bfed7262_28904cuda3std3__45__cpo6cbeginE)
_ZN39_INTERNAL_e3279bb9_4_k_cu_bfed7262_28904cuda3std3__45__cpo6cbeginE:
	.zero		1
	.type		_ZN39_INTERNAL_e3279bb9_4_k_cu_bfed7262_28904cuda3std3__48in_placeE,@object
	.size		_ZN39_INTERNAL_e3279bb9_4_k_cu_bfed7262_28904cuda3std3__48in_placeE,(_ZN39_INTERNAL_e3279bb9_4_k_cu_bfed7262_28904cuda3std6ranges3__45__cpo9iter_moveE - _ZN39_INTERNAL_e3279bb9_4_k_cu_bfed7262_28904cuda3std3__48in_placeE)
_ZN39_INTERNAL_e3279bb9_4_k_cu_bfed7262_28904cuda3std3__48in_placeE:
	.zero		1
	.type		_ZN39_INTERNAL_e3279bb9_4_k_cu_bfed7262_28904cuda3std6ranges3__45__cpo9iter_moveE,@object
	.size		_ZN39_INTERNAL_e3279bb9_4_k_cu_bfed7262_28904cuda3std6ranges3__45__cpo9iter_moveE,(_ZN39_INTERNAL_e3279bb9_4_k_cu_bfed7262_28904cuda3std3__45__cpo5beginE - _ZN39_INTERNAL_e3279bb9_4_k_cu_bfed7262_28904cuda3std6ranges3__45__cpo9iter_moveE)
_ZN39_INTERNAL_e3279bb9_4_k_cu_bfed7262_28904cuda3std6ranges3__45__cpo9iter_moveE:
	.zero		1
	.type		_ZN39_INTERNAL_e3279bb9_4_k_cu_bfed7262_28904cuda3std3__45__cpo5beginE,@object
	.size		_ZN39_INTERNAL_e3279bb9_4_k_cu_bfed7262_28904cuda3std3__45__cpo5beginE,(_ZN39_INTERNAL_e3279bb9_4_k_cu_bfed7262_28904cuda3std3__441_GLOBAL__N__e3279bb9_4_k_cu_bfed7262_28906ignoreE - _ZN39_INTERNAL_e3279bb9_4_k_cu_bfed7262_28904cuda3std3__45__cpo5beginE)
_ZN39_INTERNAL_e3279bb9_4_k_cu_bfed7262_28904cuda3std3__45__cpo5beginE:
	.zero		1
	.type		_ZN39_INTERNAL_e3279bb9_4_k_cu_bfed7262_28904cuda3std3__441_GLOBAL__N__e3279bb9_4_k_cu_bfed7262_28906ignoreE,@object
	.size		_ZN39_INTERNAL_e3279bb9_4_k_cu_bfed7262_28904cuda3std3__441_GLOBAL__N__e3279bb9_4_k_cu_bfed7262_28906ignoreE,(_ZN39_INTERNAL_e3279bb9_4_k_cu_bfed7262_28904cute7productE - _ZN39_INTERNAL_e3279bb9_4_k_cu_bfed7262_28904cuda3std3__441_GLOBAL__N__e3279bb9_4_k_cu_bfed7262_28906ignoreE)
_ZN39_INTERNAL_e3279bb9_4_k_cu_bfed7262_28904cuda3std3__441_GLOBAL__N__e3279bb9_4_k_cu_bfed7262_28906ignoreE:
	.zero		1
	.type		_ZN39_INTERNAL_e3279bb9_4_k_cu_bfed7262_28904cute7productE,@object
	.size		_ZN39_INTERNAL_e3279bb9_4_k_cu_bfed7262_28904cute7productE,(_ZN39_INTERNAL_e3279bb9_4_k_cu_bfed7262_28904cuda3std3__45__cpo3endE - _ZN39_INTERNAL_e3279bb9_4_k_cu_bfed7262_28904cute7productE)
_ZN39_INTERNAL_e3279bb9_4_k_cu_bfed7262_28904cute7productE:
	.zero		1
	.type		_ZN39_INTERNAL_e3279bb9_4_k_cu_bfed7262_28904cuda3std3__45__cpo3endE,@object
	.size		_ZN39_INTERNAL_e3279bb9_4_k_cu_bfed7262_28904cuda3std3__45__cpo3endE,(_ZN39_INTERNAL_e3279bb9_4_k_cu_bfed7262_28904cuda3std3__419piecewise_constructE - _ZN39_INTERNAL_e3279bb9_4_k_cu_bfed7262_28904cuda3std3__45__cpo3endE)
_ZN39_INTERNAL_e3279bb9_4_k_cu_bfed7262_28904cuda3std3__45__cpo3endE:
	.zero		1
	.type		_ZN39_INTERNAL_e3279bb9_4_k_cu_bfed7262_28904cuda3std3__419piecewise_constructE,@object
	.size		_ZN39_INTERNAL_e3279bb9_4_k_cu_bfed7262_28904cuda3std3__419piecewise_constructE,(_ZN39_INTERNAL_e3279bb9_4_k_cu_bfed7262_28904cuda3std3__45__cpo4cendE - _ZN39_INTERNAL_e3279bb9_4_k_cu_bfed7262_28904cuda3std3__419piecewise_constructE)
_ZN39_INTERNAL_e3279bb9_4_k_cu_bfed7262_28904cuda3std3__419piecewise_constructE:
	.zero		1
	.type		_ZN39_INTERNAL_e3279bb9_4_k_cu_bfed7262_28904cuda3std3__45__cpo4cendE,@object
	.size		_ZN39_INTERNAL_e3279bb9_4_k_cu_bfed7262_28904cuda3std3__45__cpo4cendE,(_ZN39_INTERNAL_e3279bb9_4_k_cu_bfed7262_28904cuda3std6ranges3__45__cpo4swapE - _ZN39_INTERNAL_e3279bb9_4_k_cu_bfed7262_28904cuda3std3__45__cpo4cendE)
_ZN39_INTERNAL_e3279bb9_4_k_cu_bfed7262_28904cuda3std3__45__cpo4cendE:
	.zero		1
	.type		_ZN39_INTERNAL_e3279bb9_4_k_cu_bfed7262_28904cuda3std6ranges3__45__cpo4swapE,@object
	.size		_ZN39_INTERNAL_e3279bb9_4_k_cu_bfed7262_28904cuda3std6ranges3__45__cpo4swapE,(.L_8 - _ZN39_INTERNAL_e3279bb9_4_k_cu_bfed7262_28904cuda3std6ranges3__45__cpo4swapE)
_ZN39_INTERNAL_e3279bb9_4_k_cu_bfed7262_28904cuda3std6ranges3__45__cpo4swapE:
	.zero		1
.L_8:


//--------------------- .nv.constant0._ZN7cutlass13device_kernelINS_4gemm6kernel13GemmUniversalIN4cute5tupleIJiiiiEEENS1_10collective13CollectiveMmaINS1_34MainloopSm90TmaGmmaWarpSpecializedILi3ENS5_IJNS4_1CILi1EEESB_SB_EEENS1_35KernelTmaWarpSpecializedCooperativeEEENS5_IJNSA_ILi256EEENSA_ILi128EEENSA_ILi64EEEEEENS_6half_tENS5_IJlSB_lEEESJ_SK_NS4_8TiledMMAINS4_8MMA_AtomIJNS4_4SM904GMMA26MMA_64x128x16_F32F16F16_SSILNSO_5MajorE0ELSQ_0ELNSO_7ScaleInE1ELSR_1EEEEEENS4_6LayoutINS5_IJNSA_ILi2EEESB_SB_EEENS5_IJSB_NSA_ILi0EEESX_EEEEENS5_IJNS4_10UnderscoreES10_S10_EEEEENS4_13SM90_TMA_LOADENS4_14ComposedLayoutINS4_7SwizzleILi3ELi4ELi3EEENS4_18smem_ptr_flag_bitsILi16EEENSU_INS5_IJNSA_ILi8EEESH_EEENS5_IJSH_SB_EEEEEEEvNS4_8identityES13_S1D_vS1E_EENS_8epilogue10collective6detail29Sm90TmaWarpSpecializedAdapterINS1H_15DefaultEpilogueISJ_SK_SK_NS1G_6thread17LinearCombinationISJ_Li1EffLNS1L_9ScaleType4KindE0ELNS_15FloatRoundStyleE2ESJ_EENS1_15EpilogueDefaultEEEEEvvEEEEvNT_6ParamsE --------------------------
	.section	.nv.constant0._ZN7cutlass13device_kernelINS_4gemm6kernel13GemmUniversalIN4cute5tupleIJiiiiEEENS1_10collective13CollectiveMmaINS1_34MainloopSm90TmaGmmaWarpSpecializedILi3ENS5_IJNS4_1CILi1EEESB_SB_EEENS1_35KernelTmaWarpSpecializedCooperativeEEENS5_IJNSA_ILi256EEENSA_ILi128EEENSA_ILi64EEEEEENS_6half_tENS5_IJlSB_lEEESJ_SK_NS4_8TiledMMAINS4_8MMA_AtomIJNS4_4SM904GMMA26MMA_64x128x16_F32F16F16_SSILNSO_5MajorE0ELSQ_0ELNSO_7ScaleInE1ELSR_1EEEEEENS4_6LayoutINS5_IJNSA_ILi2EEESB_SB_EEENS5_IJSB_NSA_ILi0EEESX_EEEEENS5_IJNS4_10UnderscoreES10_S10_EEEEENS4_13SM90_TMA_LOADENS4_14ComposedLayoutINS4_7SwizzleILi3ELi4ELi3EEENS4_18smem_ptr_flag_bitsILi16EEENSU_INS5_IJNSA_ILi8EEESH_EEENS5_IJSH_SB_EEEEEEEvNS4_8identityES13_S1D_vS1E_EENS_8epilogue10collective6detail29Sm90TmaWarpSpecializedAdapterINS1H_15DefaultEpilogueISJ_SK_SK_NS1G_6thread17LinearCombinationISJ_Li1EffLNS1L_9ScaleType4KindE0ELNS_15FloatRoundStyleE2ESJ_EENS1_15EpilogueDefaultEEEEEvvEEEEvNT_6ParamsE,"a",@progbits
	.sectionflags	@""
	.align	4
.nv.constant0._ZN7cutlass13device_kernelINS_4gemm6kernel13GemmUniversalIN4cute5tupleIJiiiiEEENS1_10collective13CollectiveMmaINS1_34MainloopSm90TmaGmmaWarpSpecializedILi3ENS5_IJNS4_1CILi1EEESB_SB_EEENS1_35KernelTmaWarpSpecializedCooperativeEEENS5_IJNSA_ILi256EEENSA_ILi128EEENSA_ILi64EEEEEENS_6half_tENS5_IJlSB_lEEESJ_SK_NS4_8TiledMMAINS4_8MMA_AtomIJNS4_4SM904GMMA26MMA_64x128x16_F32F16F16_SSILNSO_5MajorE0ELSQ_0ELNSO_7ScaleInE1ELSR_1EEEEEENS4_6LayoutINS5_IJNSA_ILi2EEESB_SB_EEENS5_IJSB_NSA_ILi0EEESX_EEEEENS5_IJNS4_10UnderscoreES10_S10_EEEEENS4_13SM90_TMA_LOADENS4_14ComposedLayoutINS4_7SwizzleILi3ELi4ELi3EEENS4_18smem_ptr_flag_bitsILi16EEENSU_INS5_IJNSA_ILi8EEESH_EEENS5_IJSH_SB_EEEEEEEvNS4_8identityES13_S1D_vS1E_EENS_8epilogue10collective6detail29Sm90TmaWarpSpecializedAdapterINS1H_15DefaultEpilogueISJ_SK_SK_NS1G_6thread17LinearCombinationISJ_Li1EffLNS1L_9ScaleType4KindE0ELNS_15FloatRoundStyleE2ESJ_EENS1_15EpilogueDefaultEEEEEvvEEEEvNT_6ParamsE:
	.zero		1664


//--------------------- SYMBOLS --------------------------

	.type		.nv.reservedSmem.offset0,@object
	.size		.nv.reservedSmem.offset0,0x4
	.type		__assertfail,@function
